//
// Generated by NVIDIA NVVM Compiler
//
// Compiler Build ID: CL-36424714
// Cuda compilation tools, release 13.0, V13.0.88
// Based on NVVM 20.0.0
//

.version 9.0
.target sm_100
.address_size 64

	// .globl	_Z13computeForcesP10Particle3DP6float3iff

.visible .entry _Z13computeForcesP10Particle3DP6float3iff(
	.param .u64 .ptr .align 1 _Z13computeForcesP10Particle3DP6float3iff_param_0,
	.param .u64 .ptr .align 1 _Z13computeForcesP10Particle3DP6float3iff_param_1,
	.param .u32 _Z13computeForcesP10Particle3DP6float3iff_param_2,
	.param .f32 _Z13computeForcesP10Particle3DP6float3iff_param_3,
	.param .f32 _Z13computeForcesP10Particle3DP6float3iff_param_4
)
{
	.reg .pred 	%p<35>;
	.reg .b32 	%r<55>;
	.reg .b32 	%f<303>;
	.reg .b64 	%rd<41>;

	ld.param.u64 	%rd18, [_Z13computeForcesP10Particle3DP6float3iff_param_0];
	ld.param.u64 	%rd19, [_Z13computeForcesP10Particle3DP6float3iff_param_1];
	ld.param.u32 	%r12, [_Z13computeForcesP10Particle3DP6float3iff_param_2];
	ld.param.f32 	%f33, [_Z13computeForcesP10Particle3DP6float3iff_param_3];
	ld.param.f32 	%f34, [_Z13computeForcesP10Particle3DP6float3iff_param_4];
	cvta.to.global.u64 	%rd1, %rd19;
	cvta.to.global.u64 	%rd2, %rd18;
	mov.u32 	%r13, %ctaid.x;
	mov.u32 	%r14, %ntid.x;
	mov.u32 	%r15, %tid.x;
	mad.lo.s32 	%r1, %r13, %r14, %r15;
	setp.ge.s32 	%p1, %r1, %r12;
	@%p1 bra 	$L__BB0_26;
	setp.lt.s32 	%p2, %r1, 1;
	mov.b32 	%r53, 0;
	@%p2 bra 	$L__BB0_9;
	mul.f32 	%f1, %f33, 0f41C00000;
	mul.wide.u32 	%rd20, %r1, 12;
	add.s64 	%rd3, %rd1, %rd20;
	min.s32 	%r17, %r1, %r12;
	max.s32 	%r53, %r17, 1;
	neg.s32 	%r51, %r53;
	add.s64 	%rd38, %rd1, 4;
	add.s64 	%rd37, %rd2, 8;
	mul.wide.u32 	%rd21, %r1, 28;
	add.s64 	%rd22, %rd2, %rd21;
$L__BB0_3:
	ld.global.f32 	%f36, [%rd37+-8];
	ld.global.f32 	%f37, [%rd22];
	sub.f32 	%f2, %f36, %f37;
	ld.global.f32 	%f38, [%rd37+-4];
	ld.global.f32 	%f39, [%rd22+4];
	sub.f32 	%f3, %f38, %f39;
	ld.global.f32 	%f40, [%rd37];
	ld.global.f32 	%f41, [%rd22+8];
	sub.f32 	%f4, %f40, %f41;
	mul.f32 	%f42, %f3, %f3;
	fma.rn.f32 	%f43, %f2, %f2, %f42;
	fma.rn.f32 	%f44, %f4, %f4, %f43;
	sqrt.rn.f32 	%f5, %f44;
	div.rn.f32 	%f6, %f34, %f5;
	abs.f32 	%f7, %f6;
	setp.eq.f32 	%p3, %f6, 0f3F800000;
	mov.f32 	%f300, 0f3F800000;
	@%p3 bra 	$L__BB0_8;
	setp.num.f32 	%p4, %f7, %f7;
	@%p4 bra 	$L__BB0_6;
	mov.f32 	%f100, 0f40C00000;
	add.rn.f32 	%f300, %f6, %f100;
	bra.uni 	$L__BB0_8;
$L__BB0_6:
	setp.lt.f32 	%p5, %f7, 0f00800000;
	mul.f32 	%f45, %f7, 0f4B800000;
	selp.f32 	%f46, %f45, %f7, %p5;
	mov.b32 	%r18, %f46;
	add.s32 	%r19, %r18, -1060439283;
	and.b32  	%r20, %r19, -8388608;
	sub.s32 	%r21, %r18, %r20;
	mov.b32 	%f47, %r21;
	cvt.rn.f32.s32 	%f48, %r20;
	selp.f32 	%f49, 0fC1C00000, 0f00000000, %p5;
	fma.rn.f32 	%f50, %f48, 0f34000000, %f49;
	add.f32 	%f51, %f47, 0fBF800000;
	add.f32 	%f52, %f47, 0f3F800000;
	rcp.approx.ftz.f32 	%f53, %f52;
	add.f32 	%f54, %f51, %f51;
	mul.f32 	%f55, %f54, %f53;
	mul.f32 	%f56, %f55, %f55;
	neg.f32 	%f57, %f55;
	sub.f32 	%f58, %f51, %f55;
	add.f32 	%f59, %f58, %f58;
	fma.rn.f32 	%f60, %f57, %f51, %f59;
	mul.rn.f32 	%f61, %f53, %f60;
	fma.rn.f32 	%f62, %f56, 0f3A2C32E4, 0f3B52E7DB;
	fma.rn.f32 	%f63, %f62, %f56, 0f3C93BB73;
	fma.rn.f32 	%f64, %f63, %f56, 0f3DF6384F;
	mul.rn.f32 	%f65, %f64, %f56;
	fma.rn.f32 	%f66, %f55, 0f3FB8AA3B, %f50;
	mul.f32 	%f67, %f65, 0f40400000;
	sub.f32 	%f68, %f50, %f66;
	fma.rn.f32 	%f69, %f55, 0f3FB8AA3B, %f68;
	fma.rn.f32 	%f70, %f61, 0f3FB8AA3B, %f69;
	fma.rn.f32 	%f71, %f55, 0f32A55E34, %f70;
	fma.rn.f32 	%f72, %f67, %f61, %f71;
	fma.rn.f32 	%f73, %f65, %f55, %f72;
	add.rn.f32 	%f74, %f66, %f73;
	mov.f32 	%f75, 0f40C00000;
	mul.rn.f32 	%f76, %f74, %f75;
	cvt.rni.f32.f32 	%f77, %f76;
	sub.f32 	%f78, %f76, %f77;
	neg.f32 	%f79, %f76;
	fma.rn.f32 	%f80, %f74, 0f40C00000, %f79;
	neg.f32 	%f81, %f66;
	add.rn.f32 	%f82, %f74, %f81;
	neg.f32 	%f83, %f82;
	add.rn.f32 	%f84, %f73, %f83;
	fma.rn.f32 	%f85, %f84, 0f40C00000, %f80;
	add.f32 	%f86, %f78, %f85;
	setp.gt.f32 	%p6, %f77, 0f00000000;
	selp.b32 	%r22, 0, -2097152000, %p6;
	setp.neu.f32 	%p7, %f6, 0f00000000;
	setp.neu.f32 	%p8, %f7, 0f7F800000;
	setp.lt.f32 	%p9, %f76, 0f00000000;
	selp.f32 	%f87, 0f00000000, 0f7F800000, %p9;
	abs.f32 	%f88, %f76;
	setp.gt.f32 	%p10, %f88, 0f43180000;
	cvt.rzi.s32.f32 	%r23, %f77;
	shl.b32 	%r24, %r23, 23;
	sub.s32 	%r25, %r24, %r22;
	mov.b32 	%f89, %r25;
	add.s32 	%r26, %r22, 2130706432;
	mov.b32 	%f90, %r26;
	fma.rn.f32 	%f91, %f86, 0f391FCB8E, 0f3AAF85ED;
	fma.rn.f32 	%f92, %f91, %f86, 0f3C1D9856;
	fma.rn.f32 	%f93, %f92, %f86, 0f3D6357BB;
	fma.rn.f32 	%f94, %f93, %f86, 0f3E75FDEC;
	fma.rn.f32 	%f95, %f94, %f86, 0f3F317218;
	fma.rn.f32 	%f96, %f95, %f86, 0f3F800000;
	mul.f32 	%f97, %f96, %f90;
	mul.f32 	%f98, %f97, %f89;
	selp.f32 	%f300, %f87, %f98, %p10;
	and.pred  	%p11, %p7, %p8;
	@%p11 bra 	$L__BB0_8;
	add.f32 	%f99, %f6, %f6;
	mov.b32 	%r27, %f99;
	and.b32  	%r28, %r27, 2147483647;
	mov.b32 	%f300, %r28;
$L__BB0_8:
	mul.f32 	%f101, %f1, %f300;
	fma.rn.f32 	%f102, %f1, %f300, %f101;
	add.f32 	%f103, %f300, 0fBF800000;
	mul.f32 	%f104, %f103, %f102;
	mul.f32 	%f105, %f5, %f5;
	div.rn.f32 	%f106, %f5, %f105;
	mul.f32 	%f107, %f106, %f104;
	mul.f32 	%f108, %f2, %f107;
	div.rn.f32 	%f109, %f108, %f5;
	mul.f32 	%f110, %f107, %f3;
	div.rn.f32 	%f111, %f110, %f5;
	mul.f32 	%f112, %f107, %f4;
	div.rn.f32 	%f113, %f112, %f5;
	neg.f32 	%f114, %f109;
	atom.global.add.f32 	%f115, [%rd3], %f114;
	neg.f32 	%f116, %f111;
	atom.global.add.f32 	%f117, [%rd3+4], %f116;
	neg.f32 	%f118, %f113;
	atom.global.add.f32 	%f119, [%rd3+8], %f118;
	atom.global.add.f32 	%f120, [%rd38+-4], %f109;
	atom.global.add.f32 	%f121, [%rd38], %f111;
	atom.global.add.f32 	%f122, [%rd38+4], %f113;
	add.s32 	%r51, %r51, 1;
	setp.ne.s32 	%p12, %r51, 0;
	add.s64 	%rd38, %rd38, 12;
	add.s64 	%rd37, %rd37, 28;
	@%p12 bra 	$L__BB0_3;
$L__BB0_9:
	setp.ge.s32 	%p13, %r53, %r12;
	@%p13 bra 	$L__BB0_18;
	setp.eq.s32 	%p14, %r1, %r53;
	@%p14 bra 	$L__BB0_17;
	mul.wide.u32 	%rd23, %r53, 28;
	add.s64 	%rd24, %rd2, %rd23;
	mul.wide.s32 	%rd25, %r1, 28;
	add.s64 	%rd26, %rd2, %rd25;
	ld.global.f32 	%f124, [%rd24];
	ld.global.f32 	%f125, [%rd26];
	sub.f32 	%f12, %f124, %f125;
	ld.global.f32 	%f126, [%rd24+4];
	ld.global.f32 	%f127, [%rd26+4];
	sub.f32 	%f13, %f126, %f127;
	ld.global.f32 	%f128, [%rd24+8];
	ld.global.f32 	%f129, [%rd26+8];
	sub.f32 	%f14, %f128, %f129;
	mul.f32 	%f130, %f13, %f13;
	fma.rn.f32 	%f131, %f12, %f12, %f130;
	fma.rn.f32 	%f132, %f14, %f14, %f131;
	sqrt.rn.f32 	%f15, %f132;
	div.rn.f32 	%f16, %f34, %f15;
	abs.f32 	%f17, %f16;
	setp.eq.f32 	%p15, %f16, 0f3F800000;
	mov.f32 	%f301, 0f3F800000;
	@%p15 bra 	$L__BB0_16;
	setp.nan.f32 	%p16, %f17, %f17;
	@%p16 bra 	$L__BB0_15;
	setp.lt.f32 	%p17, %f17, 0f00800000;
	mul.f32 	%f133, %f17, 0f4B800000;
	selp.f32 	%f134, %f133, %f17, %p17;
	mov.b32 	%r29, %f134;
	add.s32 	%r30, %r29, -1060439283;
	and.b32  	%r31, %r30, -8388608;
	sub.s32 	%r32, %r29, %r31;
	mov.b32 	%f135, %r32;
	cvt.rn.f32.s32 	%f136, %r31;
	selp.f32 	%f137, 0fC1C00000, 0f00000000, %p17;
	fma.rn.f32 	%f138, %f136, 0f34000000, %f137;
	add.f32 	%f139, %f135, 0fBF800000;
	add.f32 	%f140, %f135, 0f3F800000;
	rcp.approx.ftz.f32 	%f141, %f140;
	add.f32 	%f142, %f139, %f139;
	mul.f32 	%f143, %f142, %f141;
	mul.f32 	%f144, %f143, %f143;
	neg.f32 	%f145, %f143;
	sub.f32 	%f146, %f139, %f143;
	add.f32 	%f147, %f146, %f146;
	fma.rn.f32 	%f148, %f145, %f139, %f147;
	mul.rn.f32 	%f149, %f141, %f148;
	fma.rn.f32 	%f150, %f144, 0f3A2C32E4, 0f3B52E7DB;
	fma.rn.f32 	%f151, %f150, %f144, 0f3C93BB73;
	fma.rn.f32 	%f152, %f151, %f144, 0f3DF6384F;
	mul.rn.f32 	%f153, %f152, %f144;
	fma.rn.f32 	%f154, %f143, 0f3FB8AA3B, %f138;
	mul.f32 	%f155, %f153, 0f40400000;
	sub.f32 	%f156, %f138, %f154;
	fma.rn.f32 	%f157, %f143, 0f3FB8AA3B, %f156;
	fma.rn.f32 	%f158, %f149, 0f3FB8AA3B, %f157;
	fma.rn.f32 	%f159, %f143, 0f32A55E34, %f158;
	fma.rn.f32 	%f160, %f155, %f149, %f159;
	fma.rn.f32 	%f161, %f153, %f143, %f160;
	add.rn.f32 	%f162, %f154, %f161;
	mov.f32 	%f163, 0f40C00000;
	mul.rn.f32 	%f164, %f162, %f163;
	cvt.rni.f32.f32 	%f165, %f164;
	sub.f32 	%f166, %f164, %f165;
	neg.f32 	%f167, %f164;
	fma.rn.f32 	%f168, %f162, 0f40C00000, %f167;
	neg.f32 	%f169, %f154;
	add.rn.f32 	%f170, %f162, %f169;
	neg.f32 	%f171, %f170;
	add.rn.f32 	%f172, %f161, %f171;
	fma.rn.f32 	%f173, %f172, 0f40C00000, %f168;
	add.f32 	%f174, %f166, %f173;
	setp.gt.f32 	%p18, %f165, 0f00000000;
	selp.b32 	%r33, 0, -2097152000, %p18;
	setp.neu.f32 	%p19, %f16, 0f00000000;
	setp.neu.f32 	%p20, %f17, 0f7F800000;
	setp.lt.f32 	%p21, %f164, 0f00000000;
	selp.f32 	%f175, 0f00000000, 0f7F800000, %p21;
	abs.f32 	%f176, %f164;
	setp.gt.f32 	%p22, %f176, 0f43180000;
	cvt.rzi.s32.f32 	%r34, %f165;
	shl.b32 	%r35, %r34, 23;
	sub.s32 	%r36, %r35, %r33;
	mov.b32 	%f177, %r36;
	add.s32 	%r37, %r33, 2130706432;
	mov.b32 	%f178, %r37;
	fma.rn.f32 	%f179, %f174, 0f391FCB8E, 0f3AAF85ED;
	fma.rn.f32 	%f180, %f179, %f174, 0f3C1D9856;
	fma.rn.f32 	%f181, %f180, %f174, 0f3D6357BB;
	fma.rn.f32 	%f182, %f181, %f174, 0f3E75FDEC;
	fma.rn.f32 	%f183, %f182, %f174, 0f3F317218;
	fma.rn.f32 	%f184, %f183, %f174, 0f3F800000;
	mul.f32 	%f185, %f184, %f178;
	mul.f32 	%f186, %f185, %f177;
	selp.f32 	%f301, %f175, %f186, %p22;
	and.pred  	%p23, %p19, %p20;
	@%p23 bra 	$L__BB0_16;
	add.f32 	%f187, %f16, %f16;
	mov.b32 	%r38, %f187;
	and.b32  	%r39, %r38, 2147483647;
	mov.b32 	%f301, %r39;
	bra.uni 	$L__BB0_16;
$L__BB0_15:
	mov.f32 	%f188, 0f40C00000;
	add.rn.f32 	%f301, %f16, %f188;
$L__BB0_16:
	mul.f32 	%f189, %f33, 0f41C00000;
	mul.f32 	%f190, %f189, %f301;
	fma.rn.f32 	%f191, %f189, %f301, %f190;
	add.f32 	%f192, %f301, 0fBF800000;
	mul.f32 	%f193, %f192, %f191;
	mul.f32 	%f194, %f15, %f15;
	div.rn.f32 	%f195, %f15, %f194;
	mul.f32 	%f196, %f195, %f193;
	mul.f32 	%f197, %f12, %f196;
	div.rn.f32 	%f198, %f197, %f15;
	mul.f32 	%f199, %f196, %f13;
	div.rn.f32 	%f200, %f199, %f15;
	mul.f32 	%f201, %f196, %f14;
	div.rn.f32 	%f202, %f201, %f15;
	mul.wide.s32 	%rd27, %r1, 12;
	add.s64 	%rd28, %rd1, %rd27;
	neg.f32 	%f203, %f198;
	atom.global.add.f32 	%f204, [%rd28], %f203;
	neg.f32 	%f205, %f200;
	atom.global.add.f32 	%f206, [%rd28+4], %f205;
	neg.f32 	%f207, %f202;
	atom.global.add.f32 	%f208, [%rd28+8], %f207;
	mul.wide.u32 	%rd29, %r53, 12;
	add.s64 	%rd30, %rd1, %rd29;
	atom.global.add.f32 	%f209, [%rd30], %f198;
	atom.global.add.f32 	%f210, [%rd30+4], %f200;
	atom.global.add.f32 	%f211, [%rd30+8], %f202;
$L__BB0_17:
	add.s32 	%r53, %r53, 1;
$L__BB0_18:
	setp.ge.s32 	%p24, %r53, %r12;
	@%p24 bra 	$L__BB0_26;
	mul.wide.s32 	%rd31, %r1, 28;
	add.s64 	%rd10, %rd2, %rd31;
	mul.f32 	%f22, %f33, 0f41C00000;
	mul.wide.s32 	%rd32, %r1, 12;
	add.s64 	%rd11, %rd1, %rd32;
	sub.s32 	%r54, %r53, %r12;
	mul.wide.u32 	%rd33, %r53, 28;
	add.s64 	%rd34, %rd33, %rd2;
	add.s64 	%rd40, %rd34, 8;
	mul.wide.u32 	%rd35, %r53, 12;
	add.s64 	%rd36, %rd35, %rd1;
	add.s64 	%rd39, %rd36, 8;
$L__BB0_20:
	ld.global.f32 	%f213, [%rd40+-8];
	ld.global.f32 	%f214, [%rd10];
	sub.f32 	%f23, %f213, %f214;
	ld.global.f32 	%f215, [%rd40+-4];
	ld.global.f32 	%f216, [%rd10+4];
	sub.f32 	%f24, %f215, %f216;
	ld.global.f32 	%f217, [%rd40];
	ld.global.f32 	%f218, [%rd10+8];
	sub.f32 	%f25, %f217, %f218;
	mul.f32 	%f219, %f24, %f24;
	fma.rn.f32 	%f220, %f23, %f23, %f219;
	fma.rn.f32 	%f221, %f25, %f25, %f220;
	sqrt.rn.f32 	%f26, %f221;
	div.rn.f32 	%f27, %f34, %f26;
	abs.f32 	%f28, %f27;
	setp.eq.f32 	%p25, %f27, 0f3F800000;
	mov.f32 	%f302, 0f3F800000;
	@%p25 bra 	$L__BB0_25;
	setp.nan.f32 	%p26, %f28, %f28;
	@%p26 bra 	$L__BB0_24;
	setp.lt.f32 	%p27, %f28, 0f00800000;
	mul.f32 	%f222, %f28, 0f4B800000;
	selp.f32 	%f223, %f222, %f28, %p27;
	mov.b32 	%r40, %f223;
	add.s32 	%r41, %r40, -1060439283;
	and.b32  	%r42, %r41, -8388608;
	sub.s32 	%r43, %r40, %r42;
	mov.b32 	%f224, %r43;
	cvt.rn.f32.s32 	%f225, %r42;
	selp.f32 	%f226, 0fC1C00000, 0f00000000, %p27;
	fma.rn.f32 	%f227, %f225, 0f34000000, %f226;
	add.f32 	%f228, %f224, 0fBF800000;
	add.f32 	%f229, %f224, 0f3F800000;
	rcp.approx.ftz.f32 	%f230, %f229;
	add.f32 	%f231, %f228, %f228;
	mul.f32 	%f232, %f231, %f230;
	mul.f32 	%f233, %f232, %f232;
	neg.f32 	%f234, %f232;
	sub.f32 	%f235, %f228, %f232;
	add.f32 	%f236, %f235, %f235;
	fma.rn.f32 	%f237, %f234, %f228, %f236;
	mul.rn.f32 	%f238, %f230, %f237;
	fma.rn.f32 	%f239, %f233, 0f3A2C32E4, 0f3B52E7DB;
	fma.rn.f32 	%f240, %f239, %f233, 0f3C93BB73;
	fma.rn.f32 	%f241, %f240, %f233, 0f3DF6384F;
	mul.rn.f32 	%f242, %f241, %f233;
	fma.rn.f32 	%f243, %f232, 0f3FB8AA3B, %f227;
	mul.f32 	%f244, %f242, 0f40400000;
	sub.f32 	%f245, %f227, %f243;
	fma.rn.f32 	%f246, %f232, 0f3FB8AA3B, %f245;
	fma.rn.f32 	%f247, %f238, 0f3FB8AA3B, %f246;
	fma.rn.f32 	%f248, %f232, 0f32A55E34, %f247;
	fma.rn.f32 	%f249, %f244, %f238, %f248;
	fma.rn.f32 	%f250, %f242, %f232, %f249;
	add.rn.f32 	%f251, %f243, %f250;
	mov.f32 	%f252, 0f40C00000;
	mul.rn.f32 	%f253, %f251, %f252;
	cvt.rni.f32.f32 	%f254, %f253;
	sub.f32 	%f255, %f253, %f254;
	neg.f32 	%f256, %f253;
	fma.rn.f32 	%f257, %f251, 0f40C00000, %f256;
	neg.f32 	%f258, %f243;
	add.rn.f32 	%f259, %f251, %f258;
	neg.f32 	%f260, %f259;
	add.rn.f32 	%f261, %f250, %f260;
	fma.rn.f32 	%f262, %f261, 0f40C00000, %f257;
	add.f32 	%f263, %f255, %f262;
	setp.gt.f32 	%p28, %f254, 0f00000000;
	selp.b32 	%r44, 0, -2097152000, %p28;
	setp.neu.f32 	%p29, %f27, 0f00000000;
	setp.neu.f32 	%p30, %f28, 0f7F800000;
	setp.lt.f32 	%p31, %f253, 0f00000000;
	selp.f32 	%f264, 0f00000000, 0f7F800000, %p31;
	abs.f32 	%f265, %f253;
	setp.gt.f32 	%p32, %f265, 0f43180000;
	cvt.rzi.s32.f32 	%r45, %f254;
	shl.b32 	%r46, %r45, 23;
	sub.s32 	%r47, %r46, %r44;
	mov.b32 	%f266, %r47;
	add.s32 	%r48, %r44, 2130706432;
	mov.b32 	%f267, %r48;
	fma.rn.f32 	%f268, %f263, 0f391FCB8E, 0f3AAF85ED;
	fma.rn.f32 	%f269, %f268, %f263, 0f3C1D9856;
	fma.rn.f32 	%f270, %f269, %f263, 0f3D6357BB;
	fma.rn.f32 	%f271, %f270, %f263, 0f3E75FDEC;
	fma.rn.f32 	%f272, %f271, %f263, 0f3F317218;
	fma.rn.f32 	%f273, %f272, %f263, 0f3F800000;
	mul.f32 	%f274, %f273, %f267;
	mul.f32 	%f275, %f274, %f266;
	selp.f32 	%f302, %f264, %f275, %p32;
	and.pred  	%p33, %p29, %p30;
	@%p33 bra 	$L__BB0_25;
	add.f32 	%f276, %f27, %f27;
	mov.b32 	%r49, %f276;
	and.b32  	%r50, %r49, 2147483647;
	mov.b32 	%f302, %r50;
	bra.uni 	$L__BB0_25;
$L__BB0_24:
	mov.f32 	%f277, 0f40C00000;
	add.rn.f32 	%f302, %f27, %f277;
$L__BB0_25:
	mul.f32 	%f278, %f22, %f302;
	fma.rn.f32 	%f279, %f22, %f302, %f278;
	add.f32 	%f280, %f302, 0fBF800000;
	mul.f32 	%f281, %f280, %f279;
	mul.f32 	%f282, %f26, %f26;
	div.rn.f32 	%f283, %f26, %f282;
	mul.f32 	%f284, %f283, %f281;
	mul.f32 	%f285, %f23, %f284;
	div.rn.f32 	%f286, %f285, %f26;
	mul.f32 	%f287, %f284, %f24;
	div.rn.f32 	%f288, %f287, %f26;
	mul.f32 	%f289, %f284, %f25;
	div.rn.f32 	%f290, %f289, %f26;
	neg.f32 	%f291, %f286;
	atom.global.add.f32 	%f292, [%rd11], %f291;
	neg.f32 	%f293, %f288;
	atom.global.add.f32 	%f294, [%rd11+4], %f293;
	neg.f32 	%f295, %f290;
	atom.global.add.f32 	%f296, [%rd11+8], %f295;
	atom.global.add.f32 	%f297, [%rd39+-8], %f286;
	atom.global.add.f32 	%f298, [%rd39+-4], %f288;
	atom.global.add.f32 	%f299, [%rd39], %f290;
	add.s32 	%r54, %r54, 1;
	setp.ne.s32 	%p34, %r54, 0;
	add.s64 	%rd40, %rd40, 28;
	add.s64 	%rd39, %rd39, 12;
	@%p34 bra 	$L__BB0_20;
$L__BB0_26:
	ret;

}
	// .globl	_Z18integrateParticlesP10Particle3DP6float3if
.visible .entry _Z18integrateParticlesP10Particle3DP6float3if(
	.param .u64 .ptr .align 1 _Z18integrateParticlesP10Particle3DP6float3if_param_0,
	.param .u64 .ptr .align 1 _Z18integrateParticlesP10Particle3DP6float3if_param_1,
	.param .u32 _Z18integrateParticlesP10Particle3DP6float3if_param_2,
	.param .f32 _Z18integrateParticlesP10Particle3DP6float3if_param_3
)
{
	.reg .pred 	%p<2>;
	.reg .b32 	%r<6>;
	.reg .b32 	%f<29>;
	.reg .b64 	%rd<9>;

	ld.param.u64 	%rd1, [_Z18integrateParticlesP10Particle3DP6float3if_param_0];
	ld.param.u64 	%rd2, [_Z18integrateParticlesP10Particle3DP6float3if_param_1];
	ld.param.u32 	%r2, [_Z18integrateParticlesP10Particle3DP6float3if_param_2];
	ld.param.f32 	%f1, [_Z18integrateParticlesP10Particle3DP6float3if_param_3];
	mov.u32 	%r3, %ctaid.x;
	mov.u32 	%r4, %ntid.x;
	mov.u32 	%r5, %tid.x;
	mad.lo.s32 	%r1, %r3, %r4, %r5;
	setp.ge.s32 	%p1, %r1, %r2;
	@%p1 bra 	$L__BB1_2;
	cvta.to.global.u64 	%rd3, %rd2;
	cvta.to.global.u64 	%rd4, %rd1;
	mul.wide.s32 	%rd5, %r1, 28;
	add.s64 	%rd6, %rd4, %rd5;
	mul.wide.s32 	%rd7, %r1, 12;
	add.s64 	%rd8, %rd3, %rd7;
	ld.global.f32 	%f2, [%rd8];
	ld.global.f32 	%f3, [%rd6+24];
	div.rn.f32 	%f4, %f2, %f3;
	ld.global.f32 	%f5, [%rd8+4];
	div.rn.f32 	%f6, %f5, %f3;
	ld.global.f32 	%f7, [%rd8+8];
	div.rn.f32 	%f8, %f7, %f3;
	ld.global.f32 	%f9, [%rd6];
	ld.global.f32 	%f10, [%rd6+12];
	fma.rn.f32 	%f11, %f1, %f10, %f9;
	mul.f32 	%f12, %f1, %f1;
	mul.f32 	%f13, %f12, %f4;
	fma.rn.f32 	%f14, %f13, 0f3F000000, %f11;
	ld.global.f32 	%f15, [%rd6+4];
	ld.global.f32 	%f16, [%rd6+16];
	fma.rn.f32 	%f17, %f1, %f16, %f15;
	mul.f32 	%f18, %f12, %f6;
	fma.rn.f32 	%f19, %f18, 0f3F000000, %f17;
	ld.global.f32 	%f20, [%rd6+8];
	ld.global.f32 	%f21, [%rd6+20];
	fma.rn.f32 	%f22, %f1, %f21, %f20;
	mul.f32 	%f23, %f12, %f8;
	fma.rn.f32 	%f24, %f23, 0f3F000000, %f22;
	st.global.f32 	[%rd6], %f14;
	st.global.f32 	[%rd6+4], %f19;
	st.global.f32 	[%rd6+8], %f24;
	mul.f32 	%f25, %f1, 0f3F000000;
	fma.rn.f32 	%f26, %f25, %f4, %f10;
	fma.rn.f32 	%f27, %f25, %f6, %f16;
	fma.rn.f32 	%f28, %f25, %f8, %f21;
	st.global.f32 	[%rd6+12], %f26;
	st.global.f32 	[%rd6+16], %f27;
	st.global.f32 	[%rd6+20], %f28;
$L__BB1_2:
	ret;

}


// ===== COMPILED SASS (sm_100) =====

	.target	sm_100

	.elftype	@"ET_EXEC"


//--------------------- .note.nv.tkinfo           --------------------------
	.section	.note.nv.tkinfo,"",@"SHT_NOTE"
	.sectionflags	@"SHF_NOTE_NV_TKINFO"
	.tkinfo
        /*0018*/ 	.word	0x00000002
        /*0030*/ 	.string	""
        /*0030*/ 	.string	"ptxas"
        /*0030*/ 	.string	"Cuda compilation tools, release 13.0, V13.0.88"
        /*0030*/ 	.string	"Build cuda_13.0.r13.0/compiler.36424714_0"
        /*0030*/ 	.string	"-arch sm_100 -m 64 "



//--------------------- .note.nv.cuinfo           --------------------------
	.section	.note.nv.cuinfo,"",@"SHT_NOTE"
	.sectionflags	@"SHF_NOTE_NV_CUINFO"
        /*0018*/ 	.short	0x0002
        /*001a*/ 	.short	0x0064
        /*001c*/ 	.short	0x0082
	.zero		2


//--------------------- .nv.info                  --------------------------
	.section	.nv.info,"",@"SHT_CUDA_INFO"
	.align	4


	//----- nvinfo : EIATTR_REGCOUNT
	.align		4
        /*0000*/ 	.byte	0x04, 0x2f
        /*0002*/ 	.short	(.L_1 - .L_0)
	.align		4
.L_0:
        /*0004*/ 	.word	index@(_Z13computeForcesP10Particle3DP6float3iff)
        /*0008*/ 	.word	0x00000020


	//----- nvinfo : EIATTR_FRAME_SIZE
	.align		4
.L_1:
        /*000c*/ 	.byte	0x04, 0x11
        /*000e*/ 	.short	(.L_3 - .L_2)
	.align		4
.L_2:
        /*0010*/ 	.word	index@($__internal_2_$__cuda_sm3x_div_rn_noftz_f32_slowpath)
        /*0014*/ 	.word	0x00000000


	//----- nvinfo : EIATTR_FRAME_SIZE
	.align		4
.L_3:
        /*0018*/ 	.byte	0x04, 0x11
        /*001a*/ 	.short	(.L_5 - .L_4)
	.align		4
.L_4:
        /*001c*/ 	.word	index@($__internal_1_$__cuda_sm20_sqrt_rn_f32_slowpath)
        /*0020*/ 	.word	0x00000000


	//----- nvinfo : EIATTR_FRAME_SIZE
	.align		4
.L_5:
        /*0024*/ 	.byte	0x04, 0x11
        /*0026*/ 	.short	(.L_7 - .L_6)
	.align		4
.L_6:
        /*0028*/ 	.word	index@(_Z13computeForcesP10Particle3DP6float3iff)
        /*002c*/ 	.word	0x00000000


	//----- nvinfo : EIATTR_REGCOUNT
	.align		4
.L_7:
        /*0030*/ 	.byte	0x04, 0x2f
        /*0032*/ 	.short	(.L_9 - .L_8)
	.align		4
.L_8:
        /*0034*/ 	.word	index@(_Z18integrateParticlesP10Particle3DP6float3if)
        /*0038*/ 	.word	0x00000016


	//----- nvinfo : EIATTR_FRAME_SIZE
	.align		4
.L_9:
        /*003c*/ 	.byte	0x04, 0x11
        /*003e*/ 	.short	(.L_11 - .L_10)
	.align		4
.L_10:
        /*0040*/ 	.word	index@($__internal_0_$__cuda_sm3x_div_rn_noftz_f32_slowpath)
        /*0044*/ 	.word	0x00000000


	//----- nvinfo : EIATTR_FRAME_SIZE
	.align		4
.L_11:
        /*0048*/ 	.byte	0x04, 0x11
        /*004a*/ 	.short	(.L_13 - .L_12)
	.align		4
.L_12:
        /*004c*/ 	.word	index@(_Z18integrateParticlesP10Particle3DP6float3if)
        /*0050*/ 	.word	0x00000000


	//----- nvinfo : EIATTR_MIN_STACK_SIZE
	.align		4
.L_13:
        /*0054*/ 	.byte	0x04, 0x12
        /*0056*/ 	.short	(.L_15 - .L_14)
	.align		4
.L_14:
        /*0058*/ 	.word	index@(_Z18integrateParticlesP10Particle3DP6float3if)
        /*005c*/ 	.word	0x00000000


	//----- nvinfo : EIATTR_MIN_STACK_SIZE
	.align		4
.L_15:
        /*0060*/ 	.byte	0x04, 0x12
        /*0062*/ 	.short	(.L_17 - .L_16)
	.align		4
.L_16:
        /*0064*/ 	.word	index@(_Z13computeForcesP10Particle3DP6float3iff)
        /*0068*/ 	.word	0x00000000
.L_17:


//--------------------- .nv.compat                --------------------------
	.section	.nv.compat,"",@"SHT_CUDA_COMPAT_INFO"
	.align	4
        /*0000*/ 	.byte	0x02, 0x09, 0x00, 0x00, 0x02, 0x02, 0x01, 0x00, 0x02, 0x05, 0x05, 0x00, 0x03, 0x07, 0x01, 0x01
        /*0010*/ 	.byte	0x02, 0x03, 0x00, 0x00, 0x02, 0x06, 0x01, 0x00, 0x04, 0x0b, 0x08, 0x00, 0x01, 0x00, 0x00, 0x00
        /*0020*/ 	.byte	0x00, 0x00, 0x00, 0x00


//--------------------- .nv.info._Z18integrateParticlesP10Particle3DP6float3if --------------------------
	.section	.nv.info._Z18integrateParticlesP10Particle3DP6float3if,"",@"SHT_CUDA_INFO"
	.sectionflags	@""
	.align	4


	//----- nvinfo : EIATTR_CUDA_API_VERSION
	.align		4
        /*0000*/ 	.byte	0x04, 0x37
        /*0002*/ 	.short	(.L_19 - .L_18)
.L_18:
        /*0004*/ 	.word	0x00000082


	//----- nvinfo : EIATTR_KPARAM_INFO
	.align		4
.L_19:
        /*0008*/ 	.byte	0x04, 0x17
        /*000a*/ 	.short	(.L_21 - .L_20)
.L_20:
        /*000c*/ 	.word	0x00000000
        /*0010*/ 	.short	0x0003
        /*0012*/ 	.short	0x0014
        /*0014*/ 	.byte	0x00, 0xf0, 0x11, 0x00


	//----- nvinfo : EIATTR_KPARAM_INFO
	.align		4
.L_21:
        /*0018*/ 	.byte	0x04, 0x17
        /*001a*/ 	.short	(.L_23 - .L_22)
.L_22:
        /*001c*/ 	.word	0x00000000
        /*0020*/ 	.short	0x0002
        /*0022*/ 	.short	0x0010
        /*0024*/ 	.byte	0x00, 0xf0, 0x11, 0x00


	//----- nvinfo : EIATTR_KPARAM_INFO
	.align		4
.L_23:
        /*0028*/ 	.byte	0x04, 0x17
        /*002a*/ 	.short	(.L_25 - .L_24)
.L_24:
        /*002c*/ 	.word	0x00000000
        /*0030*/ 	.short	0x0001
        /*0032*/ 	.short	0x0008
        /*0034*/ 	.byte	0x00, 0xf5, 0x21, 0x00


	//----- nvinfo : EIATTR_KPARAM_INFO
	.align		4
.L_25:
        /*0038*/ 	.byte	0x04, 0x17
        /*003a*/ 	.short	(.L_27 - .L_26)
.L_26:
        /*003c*/ 	.word	0x00000000
        /*0040*/ 	.short	0x0000
        /*0042*/ 	.short	0x0000
        /*0044*/ 	.byte	0x00, 0xf5, 0x21, 0x00


	//----- nvinfo : EIATTR_SPARSE_MMA_MASK
	.align		4
.L_27:
        /*0048*/ 	.byte	0x03, 0x50
        /*004a*/ 	.short	0x0000


	//----- nvinfo : EIATTR_MAXREG_COUNT
	.align		4
        /*004c*/ 	.byte	0x03, 0x1b
        /*004e*/ 	.short	0x00ff


	//----- nvinfo : EIATTR_MERCURY_ISA_VERSION
	.align		4
        /*0050*/ 	.byte	0x03, 0x5f
        /*0052*/ 	.short	0x0101


	//----- nvinfo : EIATTR_VRC_CTA_INIT_COUNT
	.align		4
        /*0054*/ 	.byte	0x02, 0x4a
	.zero		1
	.zero		1


	//----- nvinfo : EIATTR_EXIT_INSTR_OFFSETS
	.align		4
        /*0058*/ 	.byte	0x04, 0x1c
        /*005a*/ 	.short	(.L_29 - .L_28)


	//   ....[0]....
.L_28:
        /*005c*/ 	.word	0x00000070


	//   ....[1]....
        /*0060*/ 	.word	0x00000540


	//----- nvinfo : EIATTR_CRS_STACK_SIZE
	.align		4
.L_29:
        /*0064*/ 	.byte	0x04, 0x1e
        /*0066*/ 	.short	(.L_31 - .L_30)
.L_30:
        /*0068*/ 	.word	0x00000000


	//----- nvinfo : EIATTR_CBANK_PARAM_SIZE
	.align		4
.L_31:
        /*006c*/ 	.byte	0x03, 0x19
        /*006e*/ 	.short	0x0018


	//----- nvinfo : EIATTR_PARAM_CBANK
	.align		4
        /*0070*/ 	.byte	0x04, 0x0a
        /*0072*/ 	.short	(.L_33 - .L_32)
	.align		4
.L_32:
        /*0074*/ 	.word	index@(.nv.constant0._Z18integrateParticlesP10Particle3DP6float3if)
        /*0078*/ 	.short	0x0380
        /*007a*/ 	.short	0x0018


	//----- nvinfo : EIATTR_SW_WAR
	.align		4
.L_33:
        /*007c*/ 	.byte	0x04, 0x36
        /*007e*/ 	.short	(.L_35 - .L_34)
.L_34:
        /*0080*/ 	.word	0x00000008
.L_35:


//--------------------- .nv.info._Z13computeForcesP10Particle3DP6float3iff --------------------------
	.section	.nv.info._Z13computeForcesP10Particle3DP6float3iff,"",@"SHT_CUDA_INFO"
	.sectionflags	@""
	.align	4


	//----- nvinfo : EIATTR_CUDA_API_VERSION
	.align		4
        /*0000*/ 	.byte	0x04, 0x37
        /*0002*/ 	.short	(.L_37 - .L_36)
.L_36:
        /*0004*/ 	.word	0x00000082


	//----- nvinfo : EIATTR_KPARAM_INFO
	.align		4
.L_37:
        /*0008*/ 	.byte	0x04, 0x17
        /*000a*/ 	.short	(.L_39 - .L_38)
.L_38:
        /*000c*/ 	.word	0x00000000
        /*0010*/ 	.short	0x0004
        /*0012*/ 	.short	0x0018
        /*0014*/ 	.byte	0x00, 0xf0, 0x11, 0x00


	//----- nvinfo : EIATTR_KPARAM_INFO
	.align		4
.L_39:
        /*0018*/ 	.byte	0x04, 0x17
        /*001a*/ 	.short	(.L_41 - .L_40)
.L_40:
        /*001c*/ 	.word	0x00000000
        /*0020*/ 	.short	0x0003
        /*0022*/ 	.short	0x0014
        /*0024*/ 	.byte	0x00, 0xf0, 0x11, 0x00


	//----- nvinfo : EIATTR_KPARAM_INFO
	.align		4
.L_41:
        /*0028*/ 	.byte	0x04, 0x17
        /*002a*/ 	.short	(.L_43 - .L_42)
.L_42:
        /*002c*/ 	.word	0x00000000
        /*0030*/ 	.short	0x0002
        /*0032*/ 	.short	0x0010
        /*0034*/ 	.byte	0x00, 0xf0, 0x11, 0x00


	//----- nvinfo : EIATTR_KPARAM_INFO
	.align		4
.L_43:
        /*0038*/ 	.byte	0x04, 0x17
        /*003a*/ 	.short	(.L_45 - .L_44)
.L_44:
        /*003c*/ 	.word	0x00000000
        /*0040*/ 	.short	0x0001
        /*0042*/ 	.short	0x0008
        /*0044*/ 	.byte	0x00, 0xf5, 0x21, 0x00


	//----- nvinfo : EIATTR_KPARAM_INFO
	.align		4
.L_45:
        /*0048*/ 	.byte	0x04, 0x17
        /*004a*/ 	.short	(.L_47 - .L_46)
.L_46:
        /*004c*/ 	.word	0x00000000
        /*0050*/ 	.short	0x0000
        /*0052*/ 	.short	0x0000
        /*0054*/ 	.byte	0x00, 0xf5, 0x21, 0x00


	//----- nvinfo : EIATTR_SPARSE_MMA_MASK
	.align		4
.L_47:
        /*0058*/ 	.byte	0x03, 0x50
        /*005a*/ 	.short	0x0000


	//----- nvinfo : EIATTR_MAXREG_COUNT
	.align		4
        /*005c*/ 	.byte	0x03, 0x1b
        /*005e*/ 	.short	0x00ff


	//----- nvinfo : EIATTR_MERCURY_ISA_VERSION
	.align		4
        /*0060*/ 	.byte	0x03, 0x5f
        /*0062*/ 	.short	0x0101


	//----- nvinfo : EIATTR_VRC_CTA_INIT_COUNT
	.align		4
        /*0064*/ 	.byte	0x02, 0x4a
	.zero		1
	.zero		1


	//----- nvinfo : EIATTR_EXIT_INSTR_OFFSETS
	.align		4
        /*0068*/ 	.byte	0x04, 0x1c
        /*006a*/ 	.short	(.L_49 - .L_48)


	//   ....[0]....
.L_48:
        /*006c*/ 	.word	0x00000070


	//   ....[1]....
        /*0070*/ 	.word	0x00001bf0


	//   ....[2]....
        /*0074*/ 	.word	0x00002970


	//----- nvinfo : EIATTR_CRS_STACK_SIZE
	.align		4
.L_49:
        /*0078*/ 	.byte	0x04, 0x1e
        /*007a*/ 	.short	(.L_51 - .L_50)
.L_50:
        /*007c*/ 	.word	0x00000000


	//----- nvinfo : EIATTR_CBANK_PARAM_SIZE
	.align		4
.L_51:
        /*0080*/ 	.byte	0x03, 0x19
        /*0082*/ 	.short	0x001c


	//----- nvinfo : EIATTR_PARAM_CBANK
	.align		4
        /*0084*/ 	.byte	0x04, 0x0a
        /*0086*/ 	.short	(.L_53 - .L_52)
	.align		4
.L_52:
        /*0088*/ 	.word	index@(.nv.constant0._Z13computeForcesP10Particle3DP6float3iff)
        /*008c*/ 	.short	0x0380
        /*008e*/ 	.short	0x001c


	//----- nvinfo : EIATTR_SW_WAR
	.align		4
.L_53:
        /*0090*/ 	.byte	0x04, 0x36
        /*0092*/ 	.short	(.L_55 - .L_54)
.L_54:
        /*0094*/ 	.word	0x00000008
.L_55:


//--------------------- .nv.callgraph             --------------------------
	.section	.nv.callgraph,"",@"SHT_CUDA_CALLGRAPH"
	.align	4
	.sectionentsize	8
	.align		4
        /*0000*/ 	.word	0x00000000
	.align		4
        /*0004*/ 	.word	0xffffffff
	.align		4
        /*0008*/ 	.word	0x00000000
	.align		4
        /*000c*/ 	.word	0xfffffffe
	.align		4
        /*0010*/ 	.word	0x00000000
	.align		4
        /*0014*/ 	.word	0xfffffffd
	.align		4
        /*0018*/ 	.word	0x00000000
	.align		4
        /*001c*/ 	.word	0xfffffffc


//--------------------- .text._Z18integrateParticlesP10Particle3DP6float3if --------------------------
	.section	.text._Z18integrateParticlesP10Particle3DP6float3if,"ax",@progbits
	.align	128
        .global         _Z18integrateParticlesP10Particle3DP6float3if
        .type           _Z18integrateParticlesP10Particle3DP6float3if,@function
        .size           _Z18integrateParticlesP10Particle3DP6float3if,(.L_x_86 - _Z18integrateParticlesP10Particle3DP6float3if)
        .other          _Z18integrateParticlesP10Particle3DP6float3if,@"STO_CUDA_ENTRY STV_DEFAULT"
_Z18integrateParticlesP10Particle3DP6float3if:
.text._Z18integrateParticlesP10Particle3DP6float3if:
[----:B------:R-:W-:Y:S01]  /*0000*/  LDC R1, c[0x0][0x37c] ;  /* 0x0000df00ff017b82 */ /* 0x000fe20000000800 */
[----:B------:R-:W0:Y:S07]  /*0010*/  S2R R0, SR_TID.X ;  /* 0x0000000000007919 */ /* 0x000e2e0000002100 */
[----:B------:R-:W0:Y:S01]  /*0020*/  S2UR UR4, SR_CTAID.X ;  /* 0x00000000000479c3 */ /* 0x000e220000002500 */
[----:B------:R-:W1:Y:S07]  /*0030*/  LDCU UR5, c[0x0][0x390] ;  /* 0x00007200ff0577ac */ /* 0x000e6e0008000800 */
[----:B------:R-:W0:Y:S02]  /*0040*/  LDC R9, c[0x0][0x360] ;  /* 0x0000d800ff097b82 */ /* 0x000e240000000800 */
[----:B0-----:R-:W-:-:S05]  /*0050*/  IMAD R9, R9, UR4, R0 ;  /* 0x0000000409097c24 */ /* 0x001fca000f8e0200 */
[----:B-1----:R-:W-:-:S13]  /*0060*/  ISETP.GE.AND P0, PT, R9, UR5, PT ;  /* 0x0000000509007c0c */ /* 0x002fda000bf06270 */
[----:B------:R-:W-:Y:S05]  /*0070*/  @P0 EXIT ;  /* 0x000000000000094d */ /* 0x000fea0003800000 */
[----:B------:R-:W0:Y:S01]  /*0080*/  LDC.64 R4, c[0x0][0x380] ;  /* 0x0000e000ff047b82 */ /* 0x000e220000000a00 */
[----:B------:R-:W1:Y:S07]  /*0090*/  LDCU.64 UR4, c[0x0][0x358] ;  /* 0x00006b00ff0477ac */ /* 0x000e6e0008000a00 */
[----:B------:R-:W2:Y:S01]  /*00a0*/  LDC.64 R6, c[0x0][0x388] ;  /* 0x0000e200ff067b82 */ /* 0x000ea20000000a00 */
[----:B0-----:R-:W-:-:S05]  /*00b0*/  IMAD.WIDE R4, R9, 0x1c, R4 ;  /* 0x0000001c09047825 */ /* 0x001fca00078e0204 */
[----:B-1----:R-:W3:Y:S01]  /*00c0*/  LDG.E R3, desc[UR4][R4.64+0x18] ;  /* 0x0000180404037981 */ /* 0x002ee2000c1e1900 */
[----:B--2---:R-:W-:-:S05]  /*00d0*/  IMAD.WIDE R6, R9, 0xc, R6 ;  /* 0x0000000c09067825 */ /* 0x004fca00078e0206 */
[----:B------:R-:W2:Y:S01]  /*00e0*/  LDG.E R0, desc[UR4][R6.64] ;  /* 0x0000000406007981 */ /* 0x000ea2000c1e1900 */
[----:B------:R-:W-:Y:S01]  /*00f0*/  BSSY.RECONVERGENT B0, `(.L_x_0) ;  /* 0x000000c000007945 */ /* 0x000fe20003800200 */
[----:B---3--:R-:W0:Y:S08]  /*0100*/  MUFU.RCP R2, R3 ;  /* 0x0000000300027308 */ /* 0x008e300000001000 */
[----:B--2---:R-:W1:Y:S01]  /*0110*/  FCHK P0, R0, R3 ;  /* 0x0000000300007302 */ /* 0x004e620000000000 */
[----:B0-----:R-:W-:-:S04]  /*0120*/  FFMA R9, -R3, R2, 1 ;  /* 0x3f80000003097423 */ /* 0x001fc80000000102 */
[----:B------:R-:W-:-:S04]  /*0130*/  FFMA R9, R2, R9, R2 ;  /* 0x0000000902097223 */ /* 0x000fc80000000002 */
[----:B------:R-:W-:-:S04]  /*0140*/  FFMA R2, R0, R9, RZ ;  /* 0x0000000900027223 */ /* 0x000fc800000000ff */
[----:B------:R-:W-:-:S04]  /*0150*/  FFMA R8, -R3, R2, R0 ;  /* 0x0000000203087223 */ /* 0x000fc80000000100 */
[----:B------:R-:W-:Y:S01]  /*0160*/  FFMA R2, R9, R8, R2 ;  /* 0x0000000809027223 */ /* 0x000fe20000000002 */
[----:B-1----:R-:W-:Y:S06]  /*0170*/  @!P0 BRA `(.L_x_1) ;  /* 0x00000000000c8947 */ /* 0x002fec0003800000 */
[----:B------:R-:W-:-:S07]  /*0180*/  MOV R10, 0x1a0 ;  /* 0x000001a0000a7802 */ /* 0x000fce0000000f00 */
[----:B------:R-:W-:Y:S05]  /*0190*/  CALL.REL.NOINC `($__internal_0_$__cuda_sm3x_div_rn_noftz_f32_slowpath) ;  /* 0x0000000000ec7944 */ /* 0x000fea0003c00000 */
[----:B------:R-:W-:-:S07]  /*01a0*/  IMAD.MOV.U32 R2, RZ, RZ, R0 ;  /* 0x000000ffff027224 */ /* 0x000fce00078e0000 */
.L_x_1:
[----:B------:R-:W-:Y:S05]  /*01b0*/  BSYNC.RECONVERGENT B0 ;  /* 0x0000000000007941 */ /* 0x000fea0003800200 */
.L_x_0:
[----:B------:R-:W2:Y:S01]  /*01c0*/  LDG.E R10, desc[UR4][R6.64+0x4] ;  /* 0x00000404060a7981 */ /* 0x000ea2000c1e1900 */
[----:B------:R-:W0:Y:S01]  /*01d0*/  MUFU.RCP R0, R3 ;  /* 0x0000000300007308 */ /* 0x000e220000001000 */
[----:B------:R-:W-:Y:S01]  /*01e0*/  BSSY.RECONVERGENT B0, `(.L_x_2) ;  /* 0x000000c000007945 */ /* 0x000fe20003800200 */
[----:B0-----:R-:W-:-:S04]  /*01f0*/  FFMA R9, -R3, R0, 1 ;  /* 0x3f80000003097423 */ /* 0x001fc80000000100 */
[----:B------:R-:W-:Y:S02]  /*0200*/  FFMA R0, R0, R9, R0 ;  /* 0x0000000900007223 */ /* 0x000fe40000000000 */
[----:B--2---:R-:W0:Y:S02]  /*0210*/  FCHK P0, R10, R3 ;  /* 0x000000030a007302 */ /* 0x004e240000000000 */
[----:B------:R-:W-:-:S04]  /*0220*/  FFMA R9, R0, R10, RZ ;  /* 0x0000000a00097223 */ /* 0x000fc800000000ff */
[----:B------:R-:W-:-:S04]  /*0230*/  FFMA R8, -R3, R9, R10 ;  /* 0x0000000903087223 */ /* 0x000fc8000000010a */
[----:B------:R-:W-:Y:S01]  /*0240*/  FFMA R8, R0, R8, R9 ;  /* 0x0000000800087223 */ /* 0x000fe20000000009 */
[----:B0-----:R-:W-:Y:S06]  /*0250*/  @!P0 BRA `(.L_x_3) ;  /* 0x0000000000108947 */ /* 0x001fec0003800000 */
[----:B------:R-:W-:Y:S01]  /*0260*/  IMAD.MOV.U32 R0, RZ, RZ, R10 ;  /* 0x000000ffff007224 */ /* 0x000fe200078e000a */
[----:B------:R-:W-:-:S07]  /*0270*/  MOV R10, 0x290 ;  /* 0x00000290000a7802 */ /* 0x000fce0000000f00 */
[----:B------:R-:W-:Y:S05]  /*0280*/  CALL.REL.NOINC `($__internal_0_$__cuda_sm3x_div_rn_noftz_f32_slowpath) ;  /* 0x0000000000b07944 */ /* 0x000fea0003c00000 */
[----:B------:R-:W-:-:S07]  /*0290*/  MOV R8, R0 ;  /* 0x0000000000087202 */ /* 0x000fce0000000f00 */
.L_x_3:
[----:B------:R-:W-:Y:S05]  /*02a0*/  BSYNC.RECONVERGENT B0 ;  /* 0x0000000000007941 */ /* 0x000fea0003800200 */
.L_x_2:
        /* <DEDUP_REMOVED lines=13> */
.L_x_5:
[----:B------:R-:W-:Y:S05]  /*0380*/  BSYNC.RECONVERGENT B0 ;  /* 0x0000000000007941 */ /* 0x000fea0003800200 */
.L_x_4:
[----:B------:R-:W2:Y:S01]  /*0390*/  LDG.E R6, desc[UR4][R4.64+0xc] ;  /* 0x00000c0404067981 */ /* 0x000ea2000c1e1900 */
[----:B------:R-:W0:Y:S03]  /*03a0*/  LDC R14, c[0x0][0x394] ;  /* 0x0000e500ff0e7b82 */ /* 0x000e260000000800 */
[----:B------:R-:W3:Y:S04]  /*03b0*/  LDG.E R3, desc[UR4][R4.64] ;  /* 0x0000000404037981 */ /* 0x000ee8000c1e1900 */
[----:B------:R-:W4:Y:S04]  /*03c0*/  LDG.E R9, desc[UR4][R4.64+0x4] ;  /* 0x0000040404097981 */ /* 0x000f28000c1e1900 */
[----:B------:R-:W4:Y:S04]  /*03d0*/  LDG.E R10, desc[UR4][R4.64+0x10] ;  /* 0x00001004040a7981 */ /* 0x000f28000c1e1900 */
[----:B------:R-:W5:Y:S04]  /*03e0*/  LDG.E R11, desc[UR4][R4.64+0x8] ;  /* 0x00000804040b7981 */ /* 0x000f68000c1e1900 */
[----:B------:R-:W5:Y:S01]  /*03f0*/  LDG.E R12, desc[UR4][R4.64+0x14] ;  /* 0x00001404040c7981 */ /* 0x000f62000c1e1900 */
[C---:B0-----:R-:W-:Y:S01]  /*0400*/  FMUL R13, R14.reuse, 0.5 ;  /* 0x3f0000000e0d7820 */ /* 0x041fe20000400000 */
[----:B------:R-:W-:-:S03]  /*0410*/  FMUL R7, R14, R14 ;  /* 0x0000000e0e077220 */ /* 0x000fc60000400000 */
[-C--:B--2---:R-:W-:Y:S01]  /*0420*/  FFMA R15, R13, R2.reuse, R6 ;  /* 0x000000020d0f7223 */ /* 0x084fe20000000006 */
[C---:B------:R-:W-:Y:S01]  /*0430*/  FMUL R2, R7.reuse, R2 ;  /* 0x0000000207027220 */ /* 0x040fe20000400000 */
[----:B---3--:R-:W-:Y:S01]  /*0440*/  FFMA R3, R6, R14, R3 ;  /* 0x0000000e06037223 */ /* 0x008fe20000000003 */
[----:B------:R-:W-:-:S03]  /*0450*/  FMUL R6, R7, R0 ;  /* 0x0000000007067220 */ /* 0x000fc60000400000 */
[----:B------:R-:W-:Y:S01]  /*0460*/  FFMA R3, R2, 0.5, R3 ;  /* 0x3f00000002037823 */ /* 0x000fe20000000003 */
[----:B------:R-:W-:Y:S01]  /*0470*/  FMUL R2, R7, R8 ;  /* 0x0000000807027220 */ /* 0x000fe20000400000 */
[----:B----4-:R-:W-:Y:S01]  /*0480*/  FFMA R9, R10, R14, R9 ;  /* 0x0000000e0a097223 */ /* 0x010fe20000000009 */
[----:B------:R-:W-:-:S03]  /*0490*/  FFMA R7, R13, R8, R10 ;  /* 0x000000080d077223 */ /* 0x000fc6000000000a */
[----:B------:R-:W-:Y:S01]  /*04a0*/  FFMA R9, R2, 0.5, R9 ;  /* 0x3f00000002097823 */ /* 0x000fe20000000009 */
[----:B-----5:R-:W-:Y:S01]  /*04b0*/  FFMA R11, R12, R14, R11 ;  /* 0x0000000e0c0b7223 */ /* 0x020fe2000000000b */
[----:B------:R-:W-:-:S03]  /*04c0*/  FFMA R13, R13, R0, R12 ;  /* 0x000000000d0d7223 */ /* 0x000fc6000000000c */
[----:B------:R-:W-:Y:S01]  /*04d0*/  FFMA R11, R6, 0.5, R11 ;  /* 0x3f000000060b7823 */ /* 0x000fe2000000000b */
[----:B------:R-:W-:Y:S04]  /*04e0*/  STG.E desc[UR4][R4.64+0xc], R15 ;  /* 0x00000c0f04007986 */ /* 0x000fe8000c101904 */
[----:B------:R-:W-:Y:S04]  /*04f0*/  STG.E desc[UR4][R4.64], R3 ;  /* 0x0000000304007986 */ /* 0x000fe8000c101904 */
[----:B------:R-:W-:Y:S04]  /*0500*/  STG.E desc[UR4][R4.64+0x10], R7 ;  /* 0x0000100704007986 */ /* 0x000fe8000c101904 */
[----:B------:R-:W-:Y:S04]  /*0510*/  STG.E desc[UR4][R4.64+0x4], R9 ;  /* 0x0000040904007986 */ /* 0x000fe8000c101904 */
[----:B------:R-:W-:Y:S04]  /*0520*/  STG.E desc[UR4][R4.64+0x14], R13 ;  /* 0x0000140d04007986 */ /* 0x000fe8000c101904 */
[----:B------:R-:W-:Y:S01]  /*0530*/  STG.E desc[UR4][R4.64+0x8], R11 ;  /* 0x0000080b04007986 */ /* 0x000fe2000c101904 */
[----:B------:R-:W-:Y:S05]  /*0540*/  EXIT ;  /* 0x000000000000794d */ /* 0x000fea0003800000 */
        .weak           $__internal_0_$__cuda_sm3x_div_rn_noftz_f32_slowpath
        .type           $__internal_0_$__cuda_sm3x_div_rn_noftz_f32_slowpath,@function
        .size           $__internal_0_$__cuda_sm3x_div_rn_noftz_f32_slowpath,(.L_x_86 - $__internal_0_$__cuda_sm3x_div_rn_noftz_f32_slowpath)
$__internal_0_$__cuda_sm3x_div_rn_noftz_f32_slowpath:
[--C-:B------:R-:W-:Y:S01]  /*0550*/  SHF.R.U32.HI R11, RZ, 0x17, R3.reuse ;  /* 0x00000017ff0b7819 */ /* 0x100fe20000011603 */
[----:B------:R-:W-:Y:S01]  /*0560*/  BSSY.RECONVERGENT B1, `(.L_x_6) ;  /* 0x0000063000017945 */ /* 0x000fe20003800200 */
[----:B------:R-:W-:Y:S01]  /*0570*/  SHF.R.U32.HI R9, RZ, 0x17, R0 ;  /* 0x00000017ff097819 */ /* 0x000fe20000011600 */
[----:B------:R-:W-:Y:S01]  /*0580*/  IMAD.MOV.U32 R13, RZ, RZ, R3 ;  /* 0x000000ffff0d7224 */ /* 0x000fe200078e0003 */
[----:B------:R-:W-:Y:S02]  /*0590*/  LOP3.LUT R11, R11, 0xff, RZ, 0xc0, !PT ;  /* 0x000000ff0b0b7812 */ /* 0x000fe400078ec0ff */
[----:B------:R-:W-:-:S03]  /*05a0*/  LOP3.LUT R16, R9, 0xff, RZ, 0xc0, !PT ;  /* 0x000000ff09107812 */ /* 0x000fc600078ec0ff */
[----:B------:R-:W-:Y:S01]  /*05b0*/  VIADD R14, R11, 0xffffffff ;  /* 0xffffffff0b0e7836 */ /* 0x000fe20000000000 */
[----:B------:R-:W-:-:S04]  /*05c0*/  IADD3 R12, PT, PT, R16, -0x1, RZ ;  /* 0xffffffff100c7810 */ /* 0x000fc80007ffe0ff */
[----:B------:R-:W-:-:S04]  /*05d0*/  ISETP.GT.U32.AND P0, PT, R14, 0xfd, PT ;  /* 0x000000fd0e00780c */ /* 0x000fc80003f04070 */
[----:B------:R-:W-:-:S13]  /*05e0*/  ISETP.GT.U32.OR P0, PT, R12, 0xfd, P0 ;  /* 0x000000fd0c00780c */ /* 0x000fda0000704470 */
[----:B------:R-:W-:Y:S01]  /*05f0*/  @!P0 IMAD.MOV.U32 R9, RZ, RZ, RZ ;  /* 0x000000ffff098224 */ /* 0x000fe200078e00ff */
[----:B------:R-:W-:Y:S06]  /*0600*/  @!P0 BRA `(.L_x_7) ;  /* 0x00000000005c8947 */ /* 0x000fec0003800000 */
[----:B------:R-:W-:Y:S02]  /*0610*/  FSETP.GTU.FTZ.AND P0, PT, |R0|, +INF , PT ;  /* 0x7f8000000000780b */ /* 0x000fe40003f1c200 */
[----:B------:R-:W-:-:S04]  /*0620*/  FSETP.GTU.FTZ.AND P1, PT, |R3|, +INF , PT ;  /* 0x7f8000000300780b */ /* 0x000fc80003f3c200 */
[----:B------:R-:W-:-:S13]  /*0630*/  PLOP3.LUT P0, PT, P0, P1, PT, 0xf8, 0x8f ;  /* 0x00000000008f781c */ /* 0x000fda0000703f70 */
[----:B------:R-:W-:Y:S05]  /*0640*/  @P0 BRA `(.L_x_8) ;  /* 0x00000004004c0947 */ /* 0x000fea0003800000 */
[----:B------:R-:W-:-:S13]  /*0650*/  LOP3.LUT P0, RZ, R13, 0x7fffffff, R0, 0xc8, !PT ;  /* 0x7fffffff0dff7812 */ /* 0x000fda000780c800 */
[----:B------:R-:W-:Y:S05]  /*0660*/  @!P0 BRA `(.L_x_9) ;  /* 0x00000004003c8947 */ /* 0x000fea0003800000 */
[C---:B------:R-:W-:Y:S02]  /*0670*/  FSETP.NEU.FTZ.AND P2, PT, |R0|.reuse, +INF , PT ;  /* 0x7f8000000000780b */ /* 0x040fe40003f5d200 */
[----:B------:R-:W-:Y:S02]  /*0680*/  FSETP.NEU.FTZ.AND P1, PT, |R3|, +INF , PT ;  /* 0x7f8000000300780b */ /* 0x000fe40003f3d200 */
[----:B------:R-:W-:-:S11]  /*0690*/  FSETP.NEU.FTZ.AND P0, PT, |R0|, +INF , PT ;  /* 0x7f8000000000780b */ /* 0x000fd60003f1d200 */
[----:B------:R-:W-:Y:S05]  /*06a0*/  @!P1 BRA !P2, `(.L_x_9) ;  /* 0x00000004002c9947 */ /* 0x000fea0005000000 */
[----:B------:R-:W-:-:S04]  /*06b0*/  LOP3.LUT P2, RZ, R0, 0x7fffffff, RZ, 0xc0, !PT ;  /* 0x7fffffff00ff7812 */ /* 0x000fc8000784c0ff */
[----:B------:R-:W-:-:S13]  /*06c0*/  PLOP3.LUT P1, PT, P1, P2, PT, 0x2f, 0xf2 ;  /* 0x0000000000f2781c */ /* 0x000fda0000f24577 */
[----:B------:R-:W-:Y:S05]  /*06d0*/  @P1 BRA `(.L_x_10) ;  /* 0x0000000400181947 */ /* 0x000fea0003800000 */
[----:B------:R-:W-:-:S04]  /*06e0*/  LOP3.LUT P1, RZ, R13, 0x7fffffff, RZ, 0xc0, !PT ;  /* 0x7fffffff0dff7812 */ /* 0x000fc8000782c0ff */
[----:B------:R-:W-:-:S13]  /*06f0*/  PLOP3.LUT P0, PT, P0, P1, PT, 0x2f, 0xf2 ;  /* 0x0000000000f2781c */ /* 0x000fda0000702577 */
[----:B------:R-:W-:Y:S05]  /*0700*/  @P0 BRA `(.L_x_11) ;  /* 0x0000000400000947 */ /* 0x000fea0003800000 */
[----:B------:R-:W-:Y:S02]  /*0710*/  ISETP.GE.AND P0, PT, R12, RZ, PT ;  /* 0x000000ff0c00720c */ /* 0x000fe40003f06270 */
[----:B------:R-:W-:-:S11]  /*0720*/  ISETP.GE.AND P1, PT, R14, RZ, PT ;  /* 0x000000ff0e00720c */ /* 0x000fd60003f26270 */
[----:B------:R-:W-:Y:S01]  /*0730*/  @P0 MOV R9, RZ ;  /* 0x000000ff00090202 */ /* 0x000fe20000000f00 */
[----:B------:R-:W-:Y:S02]  /*0740*/  @!P0 IMAD.MOV.U32 R9, RZ, RZ, -0x40 ;  /* 0xffffffc0ff098424 */ /* 0x000fe400078e00ff */
[----:B------:R-:W-:Y:S01]  /*0750*/  @!P0 FFMA R0, R0, 1.84467440737095516160e+19, RZ ;  /* 0x5f80000000008823 */ /* 0x000fe200000000ff */
[----:B------:R-:W-:Y:S02]  /*0760*/  @!P1 FFMA R13, R3, 1.84467440737095516160e+19, RZ ;  /* 0x5f800000030d9823 */ /* 0x000fe400000000ff */
[----:B------:R-:W-:-:S07]  /*0770*/  @!P1 IADD3 R9, PT, PT, R9, 0x40, RZ ;  /* 0x0000004009099810 */ /* 0x000fce0007ffe0ff */
.L_x_7:
[----:B------:R-:W-:Y:S01]  /*0780*/  LEA R12, R11, 0xc0800000, 0x17 ;  /* 0xc08000000b0c7811 */ /* 0x000fe200078eb8ff */
[----:B------:R-:W-:Y:S04]  /*0790*/  BSSY.RECONVERGENT B2, `(.L_x_12) ;  /* 0x0000036000027945 */ /* 0x000fe80003800200 */
[----:B------:R-:W-:Y:S01]  /*07a0*/  IMAD.IADD R13, R13, 0x1, -R12 ;  /* 0x000000010d0d7824 */ /* 0x000fe200078e0a0c */
[----:B------:R-:W-:-:S03]  /*07b0*/  IADD3 R12, PT, PT, R16, -0x7f, RZ ;  /* 0xffffff81100c7810 */ /* 0x000fc60007ffe0ff */
[----:B------:R-:W0:Y:S01]  /*07c0*/  MUFU.RCP R14, R13 ;  /* 0x0000000d000e7308 */ /* 0x000e220000001000 */
[----:B------:R-:W-:Y:S01]  /*07d0*/  FADD.FTZ R15, -R13, -RZ ;  /* 0x800000ff0d0f7221 */ /* 0x000fe20000010100 */
[C---:B------:R-:W-:Y:S01]  /*07e0*/  IMAD R0, R12.reuse, -0x800000, R0 ;  /* 0xff8000000c007824 */ /* 0x040fe200078e0200 */
[----:B------:R-:W-:-:S05]  /*07f0*/  IADD3 R12, PT, PT, R12, 0x7f, -R11 ;  /* 0x0000007f0c0c7810 */ /* 0x000fca0007ffe80b */
[----:B------:R-:W-:Y:S02]  /*0800*/  IMAD.IADD R12, R12, 0x1, R9 ;  /* 0x000000010c0c7824 */ /* 0x000fe400078e0209 */
[----:B0-----:R-:W-:-:S04]  /*0810*/  FFMA R17, R14, R15, 1 ;  /* 0x3f8000000e117423 */ /* 0x001fc8000000000f */
[----:B------:R-:W-:-:S04]  /*0820*/  FFMA R19, R14, R17, R14 ;  /* 0x000000110e137223 */ /* 0x000fc8000000000e */
[----:B------:R-:W-:-:S04]  /*0830*/  FFMA R14, R0, R19, RZ ;  /* 0x00000013000e7223 */ /* 0x000fc800000000ff */
[----:B------:R-:W-:-:S04]  /*0840*/  FFMA R17, R15, R14, R0 ;  /* 0x0000000e0f117223 */ /* 0x000fc80000000000 */
[----:B------:R-:W-:-:S04]  /*0850*/  FFMA R14, R19, R17, R14 ;  /* 0x00000011130e7223 */ /* 0x000fc8000000000e */
[----:B------:R-:W-:-:S04]  /*0860*/  FFMA R15, R15, R14, R0 ;  /* 0x0000000e0f0f7223 */ /* 0x000fc80000000000 */
[----:B------:R-:W-:-:S05]  /*0870*/  FFMA R0, R19, R15, R14 ;  /* 0x0000000f13007223 */ /* 0x000fca000000000e */
[----:B------:R-:W-:-:S04]  /*0880*/  SHF.R.U32.HI R11, RZ, 0x17, R0 ;  /* 0x00000017ff0b7819 */ /* 0x000fc80000011600 */
[----:B------:R-:W-:-:S04]  /*0890*/  LOP3.LUT R11, R11, 0xff, RZ, 0xc0, !PT ;  /* 0x000000ff0b0b7812 */ /* 0x000fc800078ec0ff */
[----:B------:R-:W-:-:S05]  /*08a0*/  IADD3 R13, PT, PT, R11, R12, RZ ;  /* 0x0000000c0b0d7210 */ /* 0x000fca0007ffe0ff */
[----:B------:R-:W-:-:S05]  /*08b0*/  VIADD R9, R13, 0xffffffff ;  /* 0xffffffff0d097836 */ /* 0x000fca0000000000 */
[----:B------:R-:W-:-:S13]  /*08c0*/  ISETP.GE.U32.AND P0, PT, R9, 0xfe, PT ;  /* 0x000000fe0900780c */ /* 0x000fda0003f06070 */
[----:B------:R-:W-:Y:S05]  /*08d0*/  @!P0 BRA `(.L_x_13) ;  /* 0x0000000000808947 */ /* 0x000fea0003800000 */
[----:B------:R-:W-:-:S13]  /*08e0*/  ISETP.GT.AND P0, PT, R13, 0xfe, PT ;  /* 0x000000fe0d00780c */ /* 0x000fda0003f04270 */
[----:B------:R-:W-:Y:S05]  /*08f0*/  @P0 BRA `(.L_x_14) ;  /* 0x00000000006c0947 */ /* 0x000fea0003800000 */
[----:B------:R-:W-:-:S13]  /*0900*/  ISETP.GE.AND P0, PT, R13, 0x1, PT ;  /* 0x000000010d00780c */ /* 0x000fda0003f06270 */
[----:B------:R-:W-:Y:S05]  /*0910*/  @P0 BRA `(.L_x_15) ;  /* 0x0000000000740947 */ /* 0x000fea0003800000 */
[----:B------:R-:W-:Y:S02]  /*0920*/  ISETP.GE.AND P0, PT, R13, -0x18, PT ;  /* 0xffffffe80d00780c */ /* 0x000fe40003f06270 */
[----:B------:R-:W-:-:S11]  /*0930*/  LOP3.LUT R0, R0, 0x80000000, RZ, 0xc0, !PT ;  /* 0x8000000000007812 */ /* 0x000fd600078ec0ff */
[----:B------:R-:W-:Y:S05]  /*0940*/  @!P0 BRA `(.L_x_15) ;  /* 0x0000000000688947 */ /* 0x000fea0003800000 */
[CCC-:B------:R-:W-:Y:S01]  /*0950*/  FFMA.RZ R9, R19.reuse, R15.reuse, R14.reuse ;  /* 0x0000000f13097223 */ /* 0x1c0fe2000000c00e */
[-CC-:B------:R-:W-:Y:S01]  /*0960*/  FFMA.RM R12, R19, R15.reuse, R14.reuse ;  /* 0x0000000f130c7223 */ /* 0x180fe2000000400e */
[C---:B------:R-:W-:Y:S02]  /*0970*/  ISETP.NE.AND P2, PT, R13.reuse, RZ, PT ;  /* 0x000000ff0d00720c */ /* 0x040fe40003f45270 */
[----:B------:R-:W-:Y:S02]  /*0980*/  ISETP.NE.AND P1, PT, R13, RZ, PT ;  /* 0x000000ff0d00720c */ /* 0x000fe40003f25270 */
[----:B------:R-:W-:Y:S01]  /*0990*/  LOP3.LUT R11, R9, 0x7fffff, RZ, 0xc0, !PT ;  /* 0x007fffff090b7812 */ /* 0x000fe200078ec0ff */
[----:B------:R-:W-:Y:S01]  /*09a0*/  FFMA.RP R9, R19, R15, R14 ;  /* 0x0000000f13097223 */ /* 0x000fe2000000800e */
[----:B------:R-:W-:Y:S01]  /*09b0*/  IADD3 R14, PT, PT, R13, 0x20, RZ ;  /* 0x000000200d0e7810 */ /* 0x000fe20007ffe0ff */
[----:B------:R-:W-:Y:S01]  /*09c0*/  IMAD.MOV R13, RZ, RZ, -R13 ;  /* 0x000000ffff0d7224 */ /* 0x000fe200078e0a0d */
[----:B------:R-:W-:-:S02]  /*09d0*/  LOP3.LUT R11, R11, 0x800000, RZ, 0xfc, !PT ;  /* 0x008000000b0b7812 */ /* 0x000fc400078efcff */
[----:B------:R-:W-:Y:S02]  /*09e0*/  FSETP.NEU.FTZ.AND P0, PT, R9, R12, PT ;  /* 0x0000000c0900720b */ /* 0x000fe40003f1d000 */
[----:B------:R-:W-:Y:S02]  /*09f0*/  SHF.L.U32 R14, R11, R14, RZ ;  /* 0x0000000e0b0e7219 */ /* 0x000fe400000006ff */
[----:B------:R-:W-:Y:S02]  /*0a00*/  SEL R12, R13, RZ, P2 ;  /* 0x000000ff0d0c7207 */ /* 0x000fe40001000000 */
[----:B------:R-:W-:Y:S02]  /*0a10*/  ISETP.NE.AND P1, PT, R14, RZ, P1 ;  /* 0x000000ff0e00720c */ /* 0x000fe40000f25270 */
[----:B------:R-:W-:Y:S02]  /*0a20*/  SHF.R.U32.HI R12, RZ, R12, R11 ;  /* 0x0000000cff0c7219 */ /* 0x000fe4000001160b */
[----:B------:R-:W-:-:S02]  /*0a30*/  PLOP3.LUT P0, PT, P0, P1, PT, 0xf8, 0x8f ;  /* 0x00000000008f781c */ /* 0x000fc40000703f70 */
[----:B------:R-:W-:Y:S02]  /*0a40*/  SHF.R.U32.HI R14, RZ, 0x1, R12 ;  /* 0x00000001ff0e7819 */ /* 0x000fe4000001160c */
[----:B------:R-:W-:-:S04]  /*0a50*/  SEL R9, RZ, 0x1, !P0 ;  /* 0x00000001ff097807 */ /* 0x000fc80004000000 */
[----:B------:R-:W-:-:S04]  /*0a60*/  LOP3.LUT R9, R9, 0x1, R14, 0xf8, !PT ;  /* 0x0000000109097812 */ /* 0x000fc800078ef80e */
[----:B------:R-:W-:-:S04]  /*0a70*/  LOP3.LUT R9, R9, R12, RZ, 0xc0, !PT ;  /* 0x0000000c09097212 */ /* 0x000fc800078ec0ff */
[----:B------:R-:W-:-:S04]  /*0a80*/  IADD3 R9, PT, PT, R14, R9, RZ ;  /* 0x000000090e097210 */ /* 0x000fc80007ffe0ff */
[----:B------:R-:W-:Y:S01]  /*0a90*/  LOP3.LUT R0, R9, R0, RZ, 0xfc, !PT ;  /* 0x0000000009007212 */ /* 0x000fe200078efcff */
[----:B------:R-:W-:Y:S06]  /*0aa0*/  BRA `(.L_x_15) ;  /* 0x0000000000107947 */ /* 0x000fec0003800000 */
.L_x_14:
[----:B------:R-:W-:-:S04]  /*0ab0*/  LOP3.LUT R0, R0, 0x80000000, RZ, 0xc0, !PT ;  /* 0x8000000000007812 */ /* 0x000fc800078ec0ff */
[----:B------:R-:W-:Y:S01]  /*0ac0*/  LOP3.LUT R0, R0, 0x7f800000, RZ, 0xfc, !PT ;  /* 0x7f80000000007812 */ /* 0x000fe200078efcff */
[----:B------:R-:W-:Y:S06]  /*0ad0*/  BRA `(.L_x_15) ;  /* 0x0000000000047947 */ /* 0x000fec0003800000 */
.L_x_13:
[----:B------:R-:W-:-:S07]  /*0ae0*/  IMAD R0, R12, 0x800000, R0 ;  /* 0x008000000c007824 */ /* 0x000fce00078e0200 */
.L_x_15:
[----:B------:R-:W-:Y:S05]  /*0af0*/  BSYNC.RECONVERGENT B2 ;  /* 0x0000000000027941 */ /* 0x000fea0003800200 */
.L_x_12:
[----:B------:R-:W-:Y:S05]  /*0b00*/  BRA `(.L_x_16) ;  /* 0x0000000000207947 */ /* 0x000fea0003800000 */
.L_x_11:
[----:B------:R-:W-:-:S04]  /*0b10*/  LOP3.LUT R0, R13, 0x80000000, R0, 0x48, !PT ;  /* 0x800000000d007812 */ /* 0x000fc800078e4800 */
[----:B------:R-:W-:Y:S01]  /*0b20*/  LOP3.LUT R0, R0, 0x7f800000, RZ, 0xfc, !PT ;  /* 0x7f80000000007812 */ /* 0x000fe200078efcff */
[----:B------:R-:W-:Y:S06]  /*0b30*/  BRA `(.L_x_16) ;  /* 0x0000000000147947 */ /* 0x000fec0003800000 */
.L_x_10:
[----:B------:R-:W-:Y:S01]  /*0b40*/  LOP3.LUT R0, R13, 0x80000000, R0, 0x48, !PT ;  /* 0x800000000d007812 */ /* 0x000fe200078e4800 */
[----:B------:R-:W-:Y:S06]  /*0b50*/  BRA `(.L_x_16) ;  /* 0x00000000000c7947 */ /* 0x000fec0003800000 */
.L_x_9:
[----:B------:R-:W0:Y:S01]  /*0b60*/  MUFU.RSQ R0, -QNAN ;  /* 0xffc0000000007908 */ /* 0x000e220000001400 */
[----:B------:R-:W-:Y:S05]  /*0b70*/  BRA `(.L_x_16) ;  /* 0x0000000000047947 */ /* 0x000fea0003800000 */
.L_x_8:
[----:B------:R-:W-:-:S07]  /*0b80*/  FADD.FTZ R0, R0, R3 ;  /* 0x0000000300007221 */ /* 0x000fce0000010000 */
.L_x_16:
[----:B------:R-:W-:Y:S05]  /*0b90*/  BSYNC.RECONVERGENT B1 ;  /* 0x0000000000017941 */ /* 0x000fea0003800200 */
.L_x_6:
[----:B------:R-:W-:-:S04]  /*0ba0*/  HFMA2 R11, -RZ, RZ, 0, 0 ;  /* 0x00000000ff0b7431 */ /* 0x000fc800000001ff */
[----:B0-----:R-:W-:Y:S05]  /*0bb0*/  RET.REL.NODEC R10 `(_Z18integrateParticlesP10Particle3DP6float3if) ;  /* 0xfffffff40a107950 */ /* 0x001fea0003c3ffff */
.L_x_17:
[----:B------:R-:W-:-:S00]  /*0bc0*/  BRA `(.L_x_17) ;  /* 0xfffffffc00fc7947 */ /* 0x000fc0000383ffff */
[----:B------:R-:W-:-:S00]  /*0bd0*/  NOP ;  /* 0x0000000000007918 */ /* 0x000fc00000000000 */
        /* <DEDUP_REMOVED lines=10> */
.L_x_86:


//--------------------- .text._Z13computeForcesP10Particle3DP6float3iff --------------------------
	.section	.text._Z13computeForcesP10Particle3DP6float3iff,"ax",@progbits
	.align	128
        .global         _Z13computeForcesP10Particle3DP6float3iff
        .type           _Z13computeForcesP10Particle3DP6float3iff,@function
        .size           _Z13computeForcesP10Particle3DP6float3iff,(.L_x_88 - _Z13computeForcesP10Particle3DP6float3iff)
        .other          _Z13computeForcesP10Particle3DP6float3iff,@"STO_CUDA_ENTRY STV_DEFAULT"
_Z13computeForcesP10Particle3DP6float3iff:
.text._Z13computeForcesP10Particle3DP6float3iff:
        /* <DEDUP_REMOVED lines=8> */
[----:B------:R-:W-:Y:S01]  /*0080*/  ISETP.GE.AND P0, PT, R18, 0x1, PT ;  /* 0x000000011200780c */ /* 0x000fe20003f06270 */
[----:B------:R-:W0:Y:S01]  /*0090*/  LDCU.64 UR8, c[0x0][0x358] ;  /* 0x00006b00ff0877ac */ /* 0x000e220008000a00 */
[----:B------:R-:W-:Y:S01]  /*00a0*/  BSSY B2, `(.L_x_18) ;  /* 0x00000e0000027945 */ /* 0x000fe20003800000 */
[----:B------:R-:W-:Y:S01]  /*00b0*/  HFMA2 R9, -RZ, RZ, 0, 0 ;  /* 0x00000000ff097431 */ /* 0x000fe200000001ff */
[----:B------:R-:W1:Y:S01]  /*00c0*/  LDCU UR11, c[0x0][0x398] ;  /* 0x00007300ff0b77ac */ /* 0x000e620008000800 */
[----:B------:R-:W2:Y:S08]  /*00d0*/  LDCU UR12, c[0x0][0x398] ;  /* 0x00007300ff0c77ac */ /* 0x000eb00008000800 */
[----:B------:R-:W-:Y:S05]  /*00e0*/  @!P0 BRA `(.L_x_19) ;  /* 0x0000000c006c8947 */ /* 0x000fea0003800000 */
[----:B------:R-:W3:Y:S01]  /*00f0*/  LDCU.128 UR4, c[0x0][0x380] ;  /* 0x00007000ff0477ac */ /* 0x000ee20008000c00 */
[----:B------:R-:W4:Y:S01]  /*0100*/  LDC R8, c[0x0][0x394] ;  /* 0x0000e500ff087b82 */ /* 0x000f220000000800 */
[----:B------:R-:W-:-:S04]  /*0110*/  VIMNMX R9, PT, PT, R18, UR10, PT ;  /* 0x0000000a12097c48 */ /* 0x000fc8000bfe0100 */
[----:B------:R-:W-:-:S03]  /*0120*/  VIMNMX R9, PT, PT, R9, 0x1, !PT ;  /* 0x0000000109097848 */ /* 0x000fc60007fe0100 */
[----:B------:R-:W5:Y:S01]  /*0130*/  LDC.64 R10, c[0x0][0x388] ;  /* 0x0000e200ff0a7b82 */ /* 0x000f620000000a00 */
[----:B------:R-:W-:-:S07]  /*0140*/  IADD3 R7, PT, PT, -R9, RZ, RZ ;  /* 0x000000ff09077210 */ /* 0x000fce0007ffe1ff */
[----:B------:R-:W0:Y:S01]  /*0150*/  LDC.64 R12, c[0x0][0x380] ;  /* 0x0000e000ff0c7b82 */ /* 0x000e220000000a00 */
[----:B---3--:R-:W-:Y:S02]  /*0160*/  UIADD3 UR6, UP0, UPT, UR6, 0x4, URZ ;  /* 0x0000000406067890 */ /* 0x008fe4000ff1e0ff */
[----:B------:R-:W-:Y:S02]  /*0170*/  UIADD3 UR4, UP1, UPT, UR4, 0x8, URZ ;  /* 0x0000000804047890 */ /* 0x000fe4000ff3e0ff */
[----:B------:R-:W-:Y:S02]  /*0180*/  UIADD3.X UR7, UPT, UPT, URZ, UR7, URZ, UP0, !UPT ;  /* 0x00000007ff077290 */ /* 0x000fe400087fe4ff */
[----:B------:R-:W-:Y:S01]  /*0190*/  UIADD3.X UR5, UPT, UPT, URZ, UR5, URZ, UP1, !UPT ;  /* 0x00000005ff057290 */ /* 0x000fe20008ffe4ff */
[----:B----4-:R-:W-:Y:S01]  /*01a0*/  FMUL R8, R8, 24 ;  /* 0x41c0000008087820 */ /* 0x010fe20000400000 */
[----:B------:R-:W-:Y:S02]  /*01b0*/  MOV R0, UR6 ;  /* 0x0000000600007c02 */ /* 0x000fe40008000f00 */
[----:B------:R-:W-:-:S02]  /*01c0*/  MOV R14, UR4 ;  /* 0x00000004000e7c02 */ /* 0x000fc40008000f00 */
[----:B------:R-:W-:Y:S02]  /*01d0*/  MOV R19, UR7 ;  /* 0x0000000700137c02 */ /* 0x000fe40008000f00 */
[----:B------:R-:W-:Y:S01]  /*01e0*/  MOV R15, UR5 ;  /* 0x00000005000f7c02 */ /* 0x000fe20008000f00 */
[----:B-----5:R-:W-:-:S04]  /*01f0*/  IMAD.WIDE.U32 R10, R18, 0xc, R10 ;  /* 0x0000000c120a7825 */ /* 0x020fc800078e000a */
[----:B0-----:R-:W-:-:S07]  /*0200*/  IMAD.WIDE.U32 R12, R18, 0x1c, R12 ;  /* 0x0000001c120c7825 */ /* 0x001fce00078e000c */
.L_x_35:
[----:B---3--:R-:W3:Y:S04]  /*0210*/  LDG.E R5, desc[UR8][R12.64+0x4] ;  /* 0x000004080c057981 */ /* 0x008ee8000c1e1900 */
[----:B------:R-:W3:Y:S04]  /*0220*/  LDG.E R6, desc[UR8][R14.64+-0x4] ;  /* 0xfffffc080e067981 */ /* 0x000ee8000c1e1900 */
[----:B------:R-:W4:Y:S04]  /*0230*/  LDG.E R3, desc[UR8][R12.64] ;  /* 0x000000080c037981 */ /* 0x000f28000c1e1900 */
[----:B------:R-:W4:Y:S04]  /*0240*/  LDG.E R22, desc[UR8][R14.64+-0x8] ;  /* 0xfffff8080e167981 */ /* 0x000f28000c1e1900 */
[----:B------:R-:W5:Y:S04]  /*0250*/  LDG.E R17, desc[UR8][R12.64+0x8] ;  /* 0x000008080c117981 */ /* 0x000f68000c1e1900 */
[----:B------:R-:W5:Y:S01]  /*0260*/  LDG.E R2, desc[UR8][R14.64] ;  /* 0x000000080e027981 */ /* 0x000f62000c1e1900 */
[----:B------:R-:W-:Y:S05]  /*0270*/  YIELD ;  /* 0x0000000000007946 */ /* 0x000fea0003800000 */
[----:B------:R-:W-:Y:S01]  /*0280*/  BSSY.RECONVERGENT B0, `(.L_x_20) ;  /* 0x0000016000007945 */ /* 0x000fe20003800200 */
[----:B------:R-:W-:Y:S01]  /*0290*/  MOV R16, R0 ;  /* 0x0000000000107202 */ /* 0x000fe20000000f00 */
[----:B---3--:R-:W-:Y:S01]  /*02a0*/  FADD R6, R6, -R5 ;  /* 0x8000000506067221 */ /* 0x008fe20000000000 */
[----:B----4-:R-:W-:-:S03]  /*02b0*/  FADD R22, R22, -R3 ;  /* 0x8000000316167221 */ /* 0x010fc60000000000 */
[----:B------:R-:W-:Y:S01]  /*02c0*/  FMUL R3, R6, R6 ;  /* 0x0000000606037220 */ /* 0x000fe20000400000 */
[----:B-----5:R-:W-:-:S03]  /*02d0*/  FADD R5, R2, -R17 ;  /* 0x8000001102057221 */ /* 0x020fc60000000000 */
[----:B------:R-:W-:Y:S01]  /*02e0*/  FFMA R2, R22, R22, R3 ;  /* 0x0000001616027223 */ /* 0x000fe20000000003 */
[----:B------:R-:W-:-:S03]  /*02f0*/  MOV R17, R19 ;  /* 0x0000001300117202 */ /* 0x000fc60000000f00 */
[----:B------:R-:W-:-:S04]  /*0300*/  FFMA R3, R5, R5, R2 ;  /* 0x0000000505037223 */ /* 0x000fc80000000002 */
[----:B------:R0:W3:Y:S01]  /*0310*/  MUFU.RSQ R20, R3 ;  /* 0x0000000300147308 */ /* 0x0000e20000001400 */
[----:B------:R-:W-:-:S04]  /*0320*/  IADD3 R2, PT, PT, R3, -0xd000000, RZ ;  /* 0xf300000003027810 */ /* 0x000fc80007ffe0ff */
[----:B------:R-:W-:-:S13]  /*0330*/  ISETP.GT.U32.AND P0, PT, R2, 0x727fffff, PT ;  /* 0x727fffff0200780c */ /* 0x000fda0003f04070 */
[----:B0--3--:R-:W-:Y:S05]  /*0340*/  @!P0 BRA `(.L_x_21) ;  /* 0x0000000000148947 */ /* 0x009fea0003800000 */
[----:B------:R-:W-:Y:S02]  /*0350*/  MOV R2, R3 ;  /* 0x0000000300027202 */ /* 0x000fe40000000f00 */
[----:B------:R-:W-:-:S07]  /*0360*/  MOV R0, 0x380 ;  /* 0x0000038000007802 */ /* 0x000fce0000000f00 */
[----:B-12---:R-:W-:Y:S05]  /*0370*/  CALL.REL.NOINC `($__internal_1_$__cuda_sm20_sqrt_rn_f32_slowpath) ;  /* 0x0000002400807944 */ /* 0x006fea0003c00000 */
[----:B------:R-:W-:Y:S01]  /*0380*/  MOV R4, R23 ;  /* 0x0000001700047202 */ /* 0x000fe20000000f00 */
[----:B------:R-:W-:Y:S06]  /*0390*/  BRA `(.L_x_22) ;  /* 0x0000000000107947 */ /* 0x000fec0003800000 */
.L_x_21:
[----:B------:R-:W-:Y:S01]  /*03a0*/  FMUL.FTZ R4, R3, R20 ;  /* 0x0000001403047220 */ /* 0x000fe20000410000 */
[----:B------:R-:W-:-:S03]  /*03b0*/  FMUL.FTZ R0, R20, 0.5 ;  /* 0x3f00000014007820 */ /* 0x000fc60000410000 */
[----:B------:R-:W-:-:S04]  /*03c0*/  FFMA R3, -R4, R4, R3 ;  /* 0x0000000404037223 */ /* 0x000fc80000000103 */
[----:B------:R-:W-:-:S07]  /*03d0*/  FFMA R4, R3, R0, R4 ;  /* 0x0000000003047223 */ /* 0x000fce0000000004 */
.L_x_22:
[----:B-12---:R-:W-:Y:S05]  /*03e0*/  BSYNC.RECONVERGENT B0 ;  /* 0x0000000000007941 */ /* 0x006fea0003800200 */
.L_x_20:
[----:B------:R-:W0:Y:S01]  /*03f0*/  MUFU.RCP R3, R4 ;  /* 0x0000000400037308 */ /* 0x000e220000001000 */
[----:B------:R-:W-:Y:S01]  /*0400*/  MOV R19, UR11 ;  /* 0x0000000b00137c02 */ /* 0x000fe20008000f00 */
[----:B------:R-:W-:Y:S06]  /*0410*/  BSSY.RECONVERGENT B3, `(.L_x_23) ;  /* 0x000000d000037945 */ /* 0x000fec0003800200 */
[----:B------:R-:W1:Y:S01]  /*0420*/  FCHK P0, R19, R4 ;  /* 0x0000000413007302 */ /* 0x000e620000000000 */
[----:B0-----:R-:W-:-:S04]  /*0430*/  FFMA R0, R3, -R4, 1 ;  /* 0x3f80000003007423 */ /* 0x001fc80000000804 */
[----:B------:R-:W-:-:S04]  /*0440*/  FFMA R0, R3, R0, R3 ;  /* 0x0000000003007223 */ /* 0x000fc80000000003 */
[----:B------:R-:W-:-:S04]  /*0450*/  FFMA R3, R0, UR11, RZ ;  /* 0x0000000b00037c23 */ /* 0x000fc800080000ff */
[----:B------:R-:W-:-:S04]  /*0460*/  FFMA R2, R3, -R4, UR11 ;  /* 0x0000000b03027e23 */ /* 0x000fc80008000804 */
[----:B------:R-:W-:Y:S01]  /*0470*/  FFMA R0, R0, R2, R3 ;  /* 0x0000000200007223 */ /* 0x000fe20000000003 */
[----:B-1----:R-:W-:Y:S06]  /*0480*/  @!P0 BRA `(.L_x_24) ;  /* 0x0000000000148947 */ /* 0x002fec0003800000 */
[----:B------:R-:W0:Y:S01]  /*0490*/  LDCU UR4, c[0x0][0x398] ;  /* 0x00007300ff0477ac */ /* 0x000e220008000800 */
[----:B------:R-:W-:Y:S02]  /*04a0*/  MOV R3, R4 ;  /* 0x0000000400037202 */ /* 0x000fe40000000f00 */
[----:B------:R-:W-:Y:S02]  /*04b0*/  MOV R20, 0x4e0 ;  /* 0x000004e000147802 */ /* 0x000fe40000000f00 */
[----:B0-----:R-:W-:-:S07]  /*04c0*/  MOV R0, UR4 ;  /* 0x0000000400007c02 */ /* 0x001fce0008000f00 */
[----:B------:R-:W-:Y:S05]  /*04d0*/  CALL.REL.NOINC `($__internal_2_$__cuda_sm3x_div_rn_noftz_f32_slowpath) ;  /* 0x0000002400807944 */ /* 0x000fea0003c00000 */
.L_x_24:
[----:B------:R-:W-:Y:S05]  /*04e0*/  BSYNC.RECONVERGENT B3 ;  /* 0x0000000000037941 */ /* 0x000fea0003800200 */
.L_x_23:
[----:B------:R-:W-:Y:S01]  /*04f0*/  FMUL R19, R4, R4 ;  /* 0x0000000404137220 */ /* 0x000fe20000400000 */
[----:B------:R-:W-:Y:S01]  /*0500*/  FSETP.NEU.AND P0, PT, R0, 1, PT ;  /* 0x3f8000000000780b */ /* 0x000fe20003f0d000 */
[----:B------:R-:W-:Y:S01]  /*0510*/  BSSY.RECONVERGENT B0, `(.L_x_25) ;  /* 0x0000047000007945 */ /* 0x000fe20003800200 */
[----:B------:R-:W-:Y:S01]  /*0520*/  HFMA2 R21, -RZ, RZ, 1.875, 0 ;  /* 0x3f800000ff157431 */ /* 0x000fe200000001ff */
[----:B------:R-:W0:Y:S02]  /*0530*/  MUFU.RCP R2, R19 ;  /* 0x0000001300027308 */ /* 0x000e240000001000 */
[----:B0-----:R-:W-:-:S04]  /*0540*/  FFMA R3, -R19, R2, 1 ;  /* 0x3f80000013037423 */ /* 0x001fc80000000102 */
[----:B------:R-:W-:-:S04]  /*0550*/  FFMA R3, R2, R3, R2 ;  /* 0x0000000302037223 */ /* 0x000fc80000000002 */
[----:B------:R-:W-:Y:S05]  /*0560*/  @!P0 BRA `(.L_x_26) ;  /* 0x0000000400048947 */ /* 0x000fea0003800000 */
[----:B------:R-:W-:-:S13]  /*0570*/  FSETP.NAN.AND P0, PT, |R0|, |R0|, PT ;  /* 0x400000000000720b */ /* 0x000fda0003f08200 */
[----:B------:R-:W-:Y:S01]  /*0580*/  @P0 FADD R21, R0, 6 ;  /* 0x40c0000000150421 */ /* 0x000fe20000000000 */
[----:B------:R-:W-:Y:S06]  /*0590*/  @P0 BRA `(.L_x_26) ;  /* 0x0000000000f80947 */ /* 0x000fec0003800000 */
[C---:B------:R-:W-:Y:S01]  /*05a0*/  FMUL R21, |R0|.reuse, 16777216 ;  /* 0x4b80000000157820 */ /* 0x040fe20000400200 */
[----:B------:R-:W-:-:S04]  /*05b0*/  FSETP.GEU.AND P0, PT, |R0|, 1.175494350822287508e-38, PT ;  /* 0x008000000000780b */ /* 0x000fc80003f0e200 */
[----:B------:R-:W-:-:S04]  /*05c0*/  FSEL R21, R21, |R0|, !P0 ;  /* 0x4000000015157208 */ /* 0x000fc80004000000 */
[----:B------:R-:W-:-:S04]  /*05d0*/  IADD3 R2, PT, PT, R21, -0x3f3504f3, RZ ;  /* 0xc0cafb0d15027810 */ /* 0x000fc80007ffe0ff */
[----:B------:R-:W-:-:S04]  /*05e0*/  LOP3.LUT R24, R2, 0xff800000, RZ, 0xc0, !PT ;  /* 0xff80000002187812 */ /* 0x000fc800078ec0ff */
[----:B------:R-:W-:-:S05]  /*05f0*/  IADD3 R21, PT, PT, R21, -R24, RZ ;  /* 0x8000001815157210 */ /* 0x000fca0007ffe0ff */
[C---:B------:R-:W-:Y:S01]  /*0600*/  FADD R2, R21.reuse, 1 ;  /* 0x3f80000015027421 */ /* 0x040fe20000000000 */
[----:B------:R-:W-:-:S04]  /*0610*/  FADD R23, R21, -1 ;  /* 0xbf80000015177421 */ /* 0x000fc80000000000 */
[C---:B------:R-:W-:Y:S01]  /*0620*/  FADD R21, R23.reuse, R23 ;  /* 0x0000001717157221 */ /* 0x040fe20000000000 */
[----:B------:R-:W0:Y:S03]  /*0630*/  MUFU.RCP R2, R2 ;  /* 0x0000000200027308 */ /* 0x000e260000001000 */
[----:B0-----:R-:W-:Y:S01]  /*0640*/  FMUL R20, R2, R21 ;  /* 0x0000001502147220 */ /* 0x001fe20000400000 */
[----:B------:R-:W-:Y:S02]  /*0650*/  I2FP.F32.S32 R21, R24 ;  /* 0x0000001800157245 */ /* 0x000fe40000201400 */
[----:B------:R-:W-:Y:S01]  /*0660*/  FSEL R24, RZ, -24, P0 ;  /* 0xc1c00000ff187808 */ /* 0x000fe20000000000 */
[----:B------:R-:W-:Y:S01]  /*0670*/  FADD R25, R23, -R20 ;  /* 0x8000001417197221 */ /* 0x000fe20000000000 */
[----:B------:R-:W-:-:S03]  /*0680*/  FSETP.NEU.AND P0, PT, |R0|, +INF , PT ;  /* 0x7f8000000000780b */ /* 0x000fc60003f0d200 */
[----:B------:R-:W-:Y:S01]  /*0690*/  FADD R26, R25, R25 ;  /* 0x00000019191a7221 */ /* 0x000fe20000000000 */
[----:B------:R-:W-:Y:S01]  /*06a0*/  FFMA R21, R21, 1.1920928955078125e-07, R24 ;  /* 0x3400000015157823 */ /* 0x000fe20000000018 */
[----:B------:R-:W-:Y:S01]  /*06b0*/  MOV R25, 0x3a2c32e4 ;  /* 0x3a2c32e400197802 */ /* 0x000fe20000000f00 */
[-C--:B------:R-:W-:Y:S01]  /*06c0*/  FMUL R24, R20, R20.reuse ;  /* 0x0000001414187220 */ /* 0x080fe20000400000 */
[----:B------:R-:W-:Y:S01]  /*06d0*/  FFMA R23, R23, -R20, R26 ;  /* 0x8000001417177223 */ /* 0x000fe2000000001a */
[----:B------:R-:W-:Y:S02]  /*06e0*/  FSETP.NEU.AND P0, PT, R0, RZ, P0 ;  /* 0x000000ff0000720b */ /* 0x000fe4000070d000 */
[----:B------:R-:W-:Y:S01]  /*06f0*/  FFMA R25, R24, R25, 0.0032181653659790754318 ;  /* 0x3b52e7db18197423 */ /* 0x000fe20000000019 */
[----:B------:R-:W-:Y:S01]  /*0700*/  FMUL R23, R2, R23 ;  /* 0x0000001702177220 */ /* 0x000fe20000400000 */
[----:B------:R-:W-:Y:S02]  /*0710*/  FFMA R2, R20, 1.4426950216293334961, R21 ;  /* 0x3fb8aa3b14027823 */ /* 0x000fe40000000015 */
[----:B------:R-:W-:-:S02]  /*0720*/  FFMA R25, R24, R25, 0.018033718690276145935 ;  /* 0x3c93bb7318197423 */ /* 0x000fc40000000019 */
[----:B------:R-:W-:Y:S02]  /*0730*/  FADD R21, R21, -R2 ;  /* 0x8000000215157221 */ /* 0x000fe40000000000 */
[----:B------:R-:W-:Y:S02]  /*0740*/  FFMA R25, R24, R25, 0.12022458761930465698 ;  /* 0x3df6384f18197423 */ /* 0x000fe40000000019 */
[----:B------:R-:W-:Y:S01]  /*0750*/  FFMA R26, R20, 1.4426950216293334961, R21 ;  /* 0x3fb8aa3b141a7823 */ /* 0x000fe20000000015 */
[----:B------:R-:W-:Y:S01]  /*0760*/  @!P0 FADD R0, R0, R0 ;  /* 0x0000000000008221 */ /* 0x000fe20000000000 */
[----:B------:R-:W-:Y:S02]  /*0770*/  FMUL R25, R24, R25 ;  /* 0x0000001918197220 */ /* 0x000fe40000400000 */
[----:B------:R-:W-:Y:S02]  /*0780*/  FFMA R21, R23, 1.4426950216293334961, R26 ;  /* 0x3fb8aa3b17157823 */ /* 0x000fe4000000001a */
[----:B------:R-:W-:-:S02]  /*0790*/  FMUL R24, R25, 3 ;  /* 0x4040000019187820 */ /* 0x000fc40000400000 */
[----:B------:R-:W-:-:S04]  /*07a0*/  FFMA R21, R20, 1.9251366722983220825e-08, R21 ;  /* 0x32a55e3414157823 */ /* 0x000fc80000000015 */
[----:B------:R-:W-:Y:S01]  /*07b0*/  FFMA R24, R23, R24, R21 ;  /* 0x0000001817187223 */ /* 0x000fe20000000015 */
[----:B------:R-:W-:-:S03]  /*07c0*/  HFMA2 R23, -RZ, RZ, 0.64013671875, -15.109375 ;  /* 0x391fcb8eff177431 */ /* 0x000fc600000001ff */
[----:B------:R-:W-:-:S04]  /*07d0*/  FFMA R25, R20, R25, R24 ;  /* 0x0000001914197223 */ /* 0x000fc80000000018 */
[----:B------:R-:W-:-:S04]  /*07e0*/  FADD R24, R2, R25 ;  /* 0x0000001902187221 */ /* 0x000fc80000000000 */
[----:B------:R-:W-:Y:S01]  /*07f0*/  FMUL R21, R24, 6 ;  /* 0x40c0000018157820 */ /* 0x000fe20000400000 */
[----:B------:R-:W-:-:S03]  /*0800*/  FADD R2, -R2, R24 ;  /* 0x0000001802027221 */ /* 0x000fc60000000100 */
[----:B------:R-:W0:Y:S01]  /*0810*/  FRND R20, R21 ;  /* 0x0000001500147307 */ /* 0x000e220000201000 */
[----:B------:R-:W-:Y:S01]  /*0820*/  FADD R25, R25, -R2 ;  /* 0x8000000219197221 */ /* 0x000fe20000000000 */
[----:B------:R-:W-:Y:S01]  /*0830*/  FFMA R24, R24, 6, -R21 ;  /* 0x40c0000018187823 */ /* 0x000fe20000000815 */
[----:B------:R-:W-:-:S03]  /*0840*/  FSETP.GT.AND P2, PT, |R21|, 152, PT ;  /* 0x431800001500780b */ /* 0x000fc60003f44200 */
[----:B------:R-:W-:Y:S01]  /*0850*/  FFMA R25, R25, 6, R24 ;  /* 0x40c0000019197823 */ /* 0x000fe20000000018 */
[----:B0-----:R-:W-:Y:S01]  /*0860*/  FADD R2, R21, -R20 ;  /* 0x8000001415027221 */ /* 0x001fe20000000000 */
[----:B------:R-:W-:-:S03]  /*0870*/  FSETP.GT.AND P1, PT, R20, RZ, PT ;  /* 0x000000ff1400720b */ /* 0x000fc60003f24000 */
[----:B------:R-:W-:Y:S01]  /*0880*/  FADD R2, R2, R25 ;  /* 0x0000001902027221 */ /* 0x000fe20000000000 */
[----:B------:R-:W-:Y:S02]  /*0890*/  SEL R20, RZ, 0x83000000, P1 ;  /* 0x83000000ff147807 */ /* 0x000fe40000800000 */
[----:B------:R-:W-:Y:S01]  /*08a0*/  FSETP.GEU.AND P1, PT, R21, RZ, PT ;  /* 0x000000ff1500720b */ /* 0x000fe20003f2e000 */
[----:B------:R-:W-:Y:S01]  /*08b0*/  FFMA R23, R2, R23, 0.0013391353422775864601 ;  /* 0x3aaf85ed02177423 */ /* 0x000fe20000000017 */
[----:B------:R-:W-:-:S03]  /*08c0*/  IADD3 R24, PT, PT, R20, 0x7f000000, RZ ;  /* 0x7f00000014187810 */ /* 0x000fc60007ffe0ff */
[C---:B------:R-:W-:Y:S02]  /*08d0*/  FFMA R25, R2.reuse, R23, 0.0096188392490148544312 ;  /* 0x3c1d985602197423 */ /* 0x040fe40000000017 */
[----:B------:R0:W1:Y:S02]  /*08e0*/  F2I.NTZ R23, R21 ;  /* 0x0000001500177305 */ /* 0x0000640000203100 */
[----:B------:R-:W-:-:S04]  /*08f0*/  FFMA R25, R2, R25, 0.055503588169813156128 ;  /* 0x3d6357bb02197423 */ /* 0x000fc80000000019 */
[----:B------:R-:W-:Y:S01]  /*0900*/  FFMA R25, R2, R25, 0.24022644758224487305 ;  /* 0x3e75fdec02197423 */ /* 0x000fe20000000019 */
[----:B0-----:R-:W-:-:S03]  /*0910*/  FSEL R21, RZ, +INF , !P1 ;  /* 0x7f800000ff157808 */ /* 0x001fc60004800000 */
[----:B------:R-:W-:-:S04]  /*0920*/  FFMA R25, R2, R25, 0.69314718246459960938 ;  /* 0x3f31721802197423 */ /* 0x000fc80000000019 */
[----:B------:R-:W-:Y:S01]  /*0930*/  FFMA R25, R2, R25, 1 ;  /* 0x3f80000002197423 */ /* 0x000fe20000000019 */
[----:B-1----:R-:W-:-:S03]  /*0940*/  LEA R23, R23, -R20, 0x17 ;  /* 0x8000001417177211 */ /* 0x002fc600078eb8ff */
[----:B------:R-:W-:-:S04]  /*0950*/  FMUL R24, R24, R25 ;  /* 0x0000001918187220 */ /* 0x000fc80000400000 */
[----:B------:R-:W-:Y:S01]  /*0960*/  @!P2 FMUL R21, R23, R24 ;  /* 0x000000181715a220 */ /* 0x000fe20000400000 */
[----:B------:R-:W-:-:S07]  /*0970*/  @!P0 LOP3.LUT R21, R0, 0x7fffffff, RZ, 0xc0, !PT ;  /* 0x7fffffff00158812 */ /* 0x000fce00078ec0ff */
.L_x_26:
[----:B------:R-:W-:Y:S05]  /*0980*/  BSYNC.RECONVERGENT B0 ;  /* 0x0000000000007941 */ /* 0x000fea0003800200 */
.L_x_25:
[----:B------:R-:W0:Y:S01]  /*0990*/  FCHK P0, R4, R19 ;  /* 0x0000001304007302 */ /* 0x000e220000000000 */
[CC--:B------:R-:W-:Y:S01]  /*09a0*/  FMUL R23, R8.reuse, R21.reuse ;  /* 0x0000001508177220 */ /* 0x0c0fe20000400000 */
[----:B------:R-:W-:Y:S01]  /*09b0*/  FFMA R2, R3, R4, RZ ;  /* 0x0000000403027223 */ /* 0x000fe200000000ff */
[----:B------:R-:W-:Y:S01]  /*09c0*/  FADD R0, R21, -1 ;  /* 0xbf80000015007421 */ /* 0x000fe20000000000 */
[----:B------:R-:W-:Y:S01]  /*09d0*/  BSSY.RECONVERGENT B3, `(.L_x_27) ;  /* 0x000000b000037945 */ /* 0x000fe20003800200 */
[----:B------:R-:W-:Y:S01]  /*09e0*/  FFMA R23, R8, R21, R23 ;  /* 0x0000001508177223 */ /* 0x000fe20000000017 */
[----:B------:R-:W-:-:S03]  /*09f0*/  FFMA R20, -R19, R2, R4 ;  /* 0x0000000213147223 */ /* 0x000fc60000000104 */
[----:B------:R-:W-:Y:S01]  /*0a00*/  FMUL R21, R23, R0 ;  /* 0x0000000017157220 */ /* 0x000fe20000400000 */
[----:B------:R-:W-:Y:S01]  /*0a10*/  FFMA R2, R3, R20, R2 ;  /* 0x0000001403027223 */ /* 0x000fe20000000002 */
[----:B0-----:R-:W-:Y:S06]  /*0a20*/  @!P0 BRA `(.L_x_28) ;  /* 0x0000000000148947 */ /* 0x001fec0003800000 */
[----:B------:R-:W-:Y:S02]  /*0a30*/  MOV R3, R19 ;  /* 0x0000001300037202 */ /* 0x000fe40000000f00 */
[----:B------:R-:W-:Y:S02]  /*0a40*/  MOV R0, R4 ;  /* 0x0000000400007202 */ /* 0x000fe40000000f00 */
[----:B------:R-:W-:-:S07]  /*0a50*/  MOV R20, 0xa70 ;  /* 0x00000a7000147802 */ /* 0x000fce0000000f00 */
[----:B------:R-:W-:Y:S05]  /*0a60*/  CALL.REL.NOINC `($__internal_2_$__cuda_sm3x_div_rn_noftz_f32_slowpath) ;  /* 0x00000020001c7944 */ /* 0x000fea0003c00000 */
[----:B------:R-:W-:-:S07]  /*0a70*/  MOV R2, R0 ;  /* 0x0000000000027202 */ /* 0x000fce0000000f00 */
.L_x_28:
[----:B------:R-:W-:Y:S05]  /*0a80*/  BSYNC.RECONVERGENT B3 ;  /* 0x0000000000037941 */ /* 0x000fea0003800200 */
.L_x_27:
[----:B------:R-:W0:Y:S01]  /*0a90*/  MUFU.RCP R27, R4 ;  /* 0x00000004001b7308 */ /* 0x000e220000001000 */
[----:B------:R-:W-:Y:S01]  /*0aa0*/  FMUL R21, R21, R2 ;  /* 0x0000000215157220 */ /* 0x000fe20000400000 */
[----:B------:R-:W-:Y:S03]  /*0ab0*/  BSSY.RECONVERGENT B3, `(.L_x_29) ;  /* 0x000000e000037945 */ /* 0x000fe60003800200 */
[----:B------:R-:W-:-:S04]  /*0ac0*/  FMUL R19, R22, R21 ;  /* 0x0000001516137220 */ /* 0x000fc80000400000 */
[----:B------:R-:W1:Y:S01]  /*0ad0*/  FCHK P0, R19, R4 ;  /* 0x0000000413007302 */ /* 0x000e620000000000 */
[----:B0-----:R-:W-:-:S04]  /*0ae0*/  FFMA R0, R27, -R4, 1 ;  /* 0x3f8000001b007423 */ /* 0x001fc80000000804 */
[----:B------:R-:W-:-:S04]  /*0af0*/  FFMA R27, R27, R0, R27 ;  /* 0x000000001b1b7223 */ /* 0x000fc8000000001b */
[----:B------:R-:W-:-:S04]  /*0b00*/  FFMA R0, R27, R19, RZ ;  /* 0x000000131b007223 */ /* 0x000fc800000000ff */
[----:B------:R-:W-:-:S04]  /*0b10*/  FFMA R3, R0, -R4, R19 ;  /* 0x8000000400037223 */ /* 0x000fc80000000013 */
[----:B------:R-:W-:Y:S01]  /*0b20*/  FFMA R27, R27, R3, R0 ;  /* 0x000000031b1b7223 */ /* 0x000fe20000000000 */
[----:B-1----:R-:W-:Y:S06]  /*0b30*/  @!P0 BRA `(.L_x_30) ;  /* 0x0000000000148947 */ /* 0x002fec0003800000 */
[----:B------:R-:W-:Y:S02]  /*0b40*/  MOV R0, R19 ;  /* 0x0000001300007202 */ /* 0x000fe40000000f00 */
[----:B------:R-:W-:Y:S02]  /*0b50*/  MOV R3, R4 ;  /* 0x0000000400037202 */ /* 0x000fe40000000f00 */
[----:B------:R-:W-:-:S07]  /*0b60*/  MOV R20, 0xb80 ;  /* 0x00000b8000147802 */ /* 0x000fce0000000f00 */
[----:B------:R-:W-:Y:S05]  /*0b70*/  CALL.REL.NOINC `($__internal_2_$__cuda_sm3x_div_rn_noftz_f32_slowpath) ;  /* 0x0000001c00d87944 */ /* 0x000fea0003c00000 */
[----:B------:R-:W-:-:S07]  /*0b80*/  MOV R27, R0 ;  /* 0x00000000001b7202 */ /* 0x000fce0000000f00 */
.L_x_30:
[----:B------:R-:W-:Y:S05]  /*0b90*/  BSYNC.RECONVERGENT B3 ;  /* 0x0000000000037941 */ /* 0x000fea0003800200 */
.L_x_29:
[----:B------:R-:W0:Y:S01]  /*0ba0*/  MUFU.RCP R29, R4 ;  /* 0x00000004001d7308 */ /* 0x000e220000001000 */
[----:B------:R-:W-:Y:S01]  /*0bb0*/  FMUL R19, R6, R21 ;  /* 0x0000001506137220 */ /* 0x000fe20000400000 */
[----:B------:R-:W-:Y:S06]  /*0bc0*/  BSSY.RECONVERGENT B3, `(.L_x_31) ;  /* 0x000000d000037945 */ /* 0x000fec0003800200 */
        /* <DEDUP_REMOVED lines=12> */
.L_x_32:
[----:B------:R-:W-:Y:S05]  /*0c90*/  BSYNC.RECONVERGENT B3 ;  /* 0x0000000000037941 */ /* 0x000fea0003800200 */
.L_x_31:
        /* <DEDUP_REMOVED lines=15> */
.L_x_34:
[----:B------:R-:W-:Y:S05]  /*0d90*/  BSYNC.RECONVERGENT B3 ;  /* 0x0000000000037941 */ /* 0x000fea0003800200 */
.L_x_33:
[----:B------:R-:W-:Y:S01]  /*0da0*/  IADD3 R7, PT, PT, R7, 0x1, RZ ;  /* 0x0000000107077810 */ /* 0x000fe20007ffe0ff */
[----:B------:R-:W-:Y:S01]  /*0db0*/  FADD R5, -R27, -RZ ;  /* 0x800000ff1b057221 */ /* 0x000fe20000000100 */
[----:B------:R-:W-:Y:S01]  /*0dc0*/  FADD R21, -R29, -RZ ;  /* 0x800000ff1d157221 */ /* 0x000fe20000000100 */
[----:B------:R-:W-:Y:S01]  /*0dd0*/  FADD R23, -R3, -RZ ;  /* 0x800000ff03177221 */ /* 0x000fe20000000100 */
[----:B------:R-:W-:Y:S02]  /*0de0*/  ISETP.NE.AND P0, PT, R7, RZ, PT ;  /* 0x000000ff0700720c */ /* 0x000fe40003f05270 */
[----:B------:R3:W-:Y:S01]  /*0df0*/  REDG.E.ADD.F32.FTZ.RN.STRONG.GPU desc[UR8][R10.64], R5 ;  /* 0x000000050a0079a6 */ /* 0x0007e2000c12f308 */
[----:B------:R-:W-:-:S03]  /*0e00*/  IADD3 R0, P1, PT, R16, 0xc, RZ ;  /* 0x0000000c10007810 */ /* 0x000fc60007f3e0ff */
[----:B------:R3:W-:Y:S01]  /*0e10*/  REDG.E.ADD.F32.FTZ.RN.STRONG.GPU desc[UR8][R10.64+0x4], R21 ;  /* 0x000004150a0079a6 */ /* 0x0007e2000c12f308 */
[----:B------:R-:W-:-:S03]  /*0e20*/  IADD3 R14, P2, PT, R14, 0x1c, RZ ;  /* 0x0000001c0e0e7810 */ /* 0x000fc60007f5e0ff */
[----:B------:R3:W-:Y:S04]  /*0e30*/  REDG.E.ADD.F32.FTZ.RN.STRONG.GPU desc[UR8][R10.64+0x8], R23 ;  /* 0x000008170a0079a6 */ /* 0x0007e8000c12f308 */
[----:B------:R3:W-:Y:S04]  /*0e40*/  REDG.E.ADD.F32.FTZ.RN.STRONG.GPU desc[UR8][R16.64+-0x4], R27 ;  /* 0xfffffc1b100079a6 */ /* 0x0007e8000c12f308 */
[----:B------:R3:W-:Y:S01]  /*0e50*/  REDG.E.ADD.F32.FTZ.RN.STRONG.GPU desc[UR8][R16.64], R29 ;  /* 0x0000001d100079a6 */ /* 0x0007e2000c12f308 */
[----:B------:R-:W-:-:S03]  /*0e60*/  IADD3.X R19, PT, PT, RZ, R17, RZ, P1, !PT ;  /* 0x00000011ff137210 */ /* 0x000fc60000ffe4ff */
[----:B------:R3:W-:Y:S01]  /*0e70*/  REDG.E.ADD.F32.FTZ.RN.STRONG.GPU desc[UR8][R16.64+0x4], R3 ;  /* 0x00000403100079a6 */ /* 0x0007e2000c12f308 */
[----:B------:R-:W-:Y:S01]  /*0e80*/  IADD3.X R15, PT, PT, RZ, R15, RZ, P2, !PT ;  /* 0x0000000fff0f7210 */ /* 0x000fe200017fe4ff */
[----:B------:R-:W-:Y:S06]  /*0e90*/  @P0 BRA `(.L_x_35) ;  /* 0xfffffff000dc0947 */ /* 0x000fec000383ffff */
.L_x_19:
[----:B012---:R-:W-:Y:S05]  /*0ea0*/  BSYNC B2 ;  /* 0x0000000000027941 */ /* 0x007fea0003800000 */
.L_x_18:
[----:B------:R-:W0:Y:S01]  /*0eb0*/  LDCU UR4, c[0x0][0x390] ;  /* 0x00007200ff0477ac */ /* 0x000e220008000800 */
[----:B------:R-:W-:Y:S01]  /*0ec0*/  BSSY.RECONVERGENT B2, `(.L_x_36) ;  /* 0x00000d0000027945 */ /* 0x000fe20003800200 */
[----:B0-----:R-:W-:-:S13]  /*0ed0*/  ISETP.GE.AND P0, PT, R9, UR4, PT ;  /* 0x0000000409007c0c */ /* 0x001fda000bf06270 */
[----:B------:R-:W-:Y:S05]  /*0ee0*/  @P0 BRA `(.L_x_37) ;  /* 0x0000000c00340947 */ /* 0x000fea0003800000 */
[----:B------:R-:W-:Y:S01]  /*0ef0*/  ISETP.NE.AND P0, PT, R18, R9, PT ;  /* 0x000000091200720c */ /* 0x000fe20003f05270 */
[----:B------:R-:W-:-:S12]  /*0f00*/  BSSY.RECONVERGENT B3, `(.L_x_38) ;  /* 0x00000ca000037945 */ /* 0x000fd80003800200 */
[----:B------:R-:W-:Y:S05]  /*0f10*/  @!P0 BRA `(.L_x_39) ;  /* 0x0000000c00208947 */ /* 0x000fea0003800000 */
[----:B------:R-:W3:Y:S02]  /*0f20*/  LDC.64 R12, c[0x0][0x380] ;  /* 0x0000e000ff0c7b82 */ /* 0x000ee40000000a00 */
[----:B---3--:R-:W-:-:S04]  /*0f30*/  IMAD.WIDE.U32 R2, R9, 0x1c, R12 ;  /* 0x0000001c09027825 */ /* 0x008fc800078e000c */
[----:B------:R-:W-:Y:S01]  /*0f40*/  IMAD.WIDE R12, R18, 0x1c, R12 ;  /* 0x0000001c120c7825 */ /* 0x000fe200078e020c */
[----:B------:R-:W2:Y:S04]  /*0f50*/  LDG.E R7, desc[UR8][R2.64+0x4] ;  /* 0x0000040802077981 */ /* 0x000ea8000c1e1900 */
[----:B------:R-:W2:Y:S04]  /*0f60*/  LDG.E R4, desc[UR8][R12.64+0x4] ;  /* 0x000004080c047981 */ /* 0x000ea8000c1e1900 */
[----:B------:R-:W3:Y:S04]  /*0f70*/  LDG.E R11, desc[UR8][R2.64] ;  /* 0x00000008020b7981 */ /* 0x000ee8000c1e1900 */
[----:B------:R-:W3:Y:S04]  /*0f80*/  LDG.E R0, desc[UR8][R12.64] ;  /* 0x000000080c007981 */ /* 0x000ee8000c1e1900 */
[----:B------:R-:W4:Y:S04]  /*0f90*/  LDG.E R5, desc[UR8][R2.64+0x8] ;  /* 0x0000080802057981 */ /* 0x000f28000c1e1900 */
[----:B------:R-:W4:Y:S01]  /*0fa0*/  LDG.E R6, desc[UR8][R12.64+0x8] ;  /* 0x000008080c067981 */ /* 0x000f22000c1e1900 */
[----:B------:R-:W-:Y:S01]  /*0fb0*/  BSSY.RECONVERGENT B0, `(.L_x_40) ;  /* 0x0000014000007945 */ /* 0x000fe20003800200 */
[----:B--2---:R-:W-:Y:S01]  /*0fc0*/  FADD R7, R7, -R4 ;  /* 0x8000000407077221 */ /* 0x004fe20000000000 */
[----:B---3--:R-:W-:-:S03]  /*0fd0*/  FADD R11, R11, -R0 ;  /* 0x800000000b0b7221 */ /* 0x008fc60000000000 */
[----:B------:R-:W-:-:S04]  /*0fe0*/  FMUL R0, R7, R7 ;  /* 0x0000000707007220 */ /* 0x000fc80000400000 */
[----:B------:R-:W-:Y:S01]  /*0ff0*/  FFMA R0, R11, R11, R0 ;  /* 0x0000000b0b007223 */ /* 0x000fe20000000000 */
[----:B----4-:R-:W-:-:S04]  /*1000*/  FADD R5, R5, -R6 ;  /* 0x8000000605057221 */ /* 0x010fc80000000000 */
[----:B------:R-:W-:-:S04]  /*1010*/  FFMA R15, R5, R5, R0 ;  /* 0x00000005050f7223 */ /* 0x000fc80000000000 */
[----:B------:R0:W1:Y:S01]  /*1020*/  MUFU.RSQ R4, R15 ;  /* 0x0000000f00047308 */ /* 0x0000620000001400 */
[----:B------:R-:W-:-:S04]  /*1030*/  IADD3 R0, PT, PT, R15, -0xd000000, RZ ;  /* 0xf30000000f007810 */ /* 0x000fc80007ffe0ff */
[----:B------:R-:W-:-:S13]  /*1040*/  ISETP.GT.U32.AND P0, PT, R0, 0x727fffff, PT ;  /* 0x727fffff0000780c */ /* 0x000fda0003f04070 */
[----:B01----:R-:W-:Y:S05]  /*1050*/  @!P0 BRA `(.L_x_41) ;  /* 0x0000000000148947 */ /* 0x003fea0003800000 */
[----:B------:R-:W-:Y:S02]  /*1060*/  MOV R2, R15 ;  /* 0x0000000f00027202 */ /* 0x000fe40000000f00 */
[----:B------:R-:W-:-:S07]  /*1070*/  MOV R0, 0x1090 ;  /* 0x0000109000007802 */ /* 0x000fce0000000f00 */
[----:B------:R-:W-:Y:S05]  /*1080*/  CALL.REL.NOINC `($__internal_1_$__cuda_sm20_sqrt_rn_f32_slowpath) ;  /* 0x00000018003c7944 */ /* 0x000fea0003c00000 */
[----:B------:R-:W-:Y:S01]  /*1090*/  MOV R6, R23 ;  /* 0x0000001700067202 */ /* 0x000fe20000000f00 */
[----:B------:R-:W-:Y:S06]  /*10a0*/  BRA `(.L_x_42) ;  /* 0x0000000000107947 */ /* 0x000fec0003800000 */
.L_x_41:
[----:B------:R-:W-:Y:S01]  /*10b0*/  FMUL.FTZ R6, R15, R4 ;  /* 0x000000040f067220 */ /* 0x000fe20000410000 */
[----:B------:R-:W-:-:S03]  /*10c0*/  FMUL.FTZ R0, R4, 0.5 ;  /* 0x3f00000004007820 */ /* 0x000fc60000410000 */
[----:B------:R-:W-:-:S04]  /*10d0*/  FFMA R3, -R6, R6, R15 ;  /* 0x0000000606037223 */ /* 0x000fc8000000010f */
[----:B------:R-:W-:-:S07]  /*10e0*/  FFMA R6, R3, R0, R6 ;  /* 0x0000000003067223 */ /* 0x000fce0000000006 */
.L_x_42:
[----:B------:R-:W-:Y:S05]  /*10f0*/  BSYNC.RECONVERGENT B0 ;  /* 0x0000000000007941 */ /* 0x000fea0003800200 */
.L_x_40:
[----:B------:R-:W0:Y:S01]  /*1100*/  LDCU UR4, c[0x0][0x398] ;  /* 0x00007300ff0477ac */ /* 0x000e220008000800 */
[----:B------:R-:W1:Y:S01]  /*1110*/  MUFU.RCP R3, R6 ;  /* 0x0000000600037308 */ /* 0x000e620000001000 */
[----:B------:R-:W-:Y:S01]  /*1120*/  BSSY.RECONVERGENT B4, `(.L_x_43) ;  /* 0x000000e000047945 */ /* 0x000fe20003800200 */
[----:B0-----:R-:W-:Y:S01]  /*1130*/  MOV R13, UR4 ;  /* 0x00000004000d7c02 */ /* 0x001fe20008000f00 */
[----:B-1----:R-:W-:-:S05]  /*1140*/  FFMA R0, R3, -R6, 1 ;  /* 0x3f80000003007423 */ /* 0x002fca0000000806 */
[----:B------:R-:W0:Y:S01]  /*1150*/  FCHK P0, R13, R6 ;  /* 0x000000060d007302 */ /* 0x000e220000000000 */
[----:B------:R-:W-:-:S04]  /*1160*/  FFMA R0, R3, R0, R3 ;  /* 0x0000000003007223 */ /* 0x000fc80000000003 */
[----:B------:R-:W-:-:S04]  /*1170*/  FFMA R3, R0, UR4, RZ ;  /* 0x0000000400037c23 */ /* 0x000fc800080000ff */
[----:B------:R-:W-:-:S04]  /*1180*/  FFMA R2, R3, -R6, UR4 ;  /* 0x0000000403027e23 */ /* 0x000fc80008000806 */
[----:B------:R-:W-:Y:S01]  /*1190*/  FFMA R0, R0, R2, R3 ;  /* 0x0000000200007223 */ /* 0x000fe20000000003 */
[----:B0-----:R-:W-:Y:S06]  /*11a0*/  @!P0 BRA `(.L_x_44) ;  /* 0x0000000000148947 */ /* 0x001fec0003800000 */
[----:B------:R-:W0:Y:S01]  /*11b0*/  LDCU UR4, c[0x0][0x398] ;  /* 0x00007300ff0477ac */ /* 0x000e220008000800 */
[----:B------:R-:W-:Y:S02]  /*11c0*/  MOV R3, R6 ;  /* 0x0000000600037202 */ /* 0x000fe40000000f00 */
[----:B------:R-:W-:Y:S02]  /*11d0*/  MOV R20, 0x1200 ;  /* 0x0000120000147802 */ /* 0x000fe40000000f00 */
[----:B0-----:R-:W-:-:S07]  /*11e0*/  MOV R0, UR4 ;  /* 0x0000000400007c02 */ /* 0x001fce0008000f00 */
[----:B------:R-:W-:Y:S05]  /*11f0*/  CALL.REL.NOINC `($__internal_2_$__cuda_sm3x_div_rn_noftz_f32_slowpath) ;  /* 0x0000001800387944 */ /* 0x000fea0003c00000 */
.L_x_44:
[----:B------:R-:W-:Y:S05]  /*1200*/  BSYNC.RECONVERGENT B4 ;  /* 0x0000000000047941 */ /* 0x000fea0003800200 */
.L_x_43:
[----:B------:R-:W-:Y:S01]  /*1210*/  FSETP.NEU.AND P0, PT, R0, 1, PT ;  /* 0x3f8000000000780b */ /* 0x000fe20003f0d000 */
[----:B------:R-:W-:Y:S01]  /*1220*/  BSSY.RECONVERGENT B0, `(.L_x_45) ;  /* 0x0000046000007945 */ /* 0x000fe20003800200 */
[----:B------:R-:W-:-:S11]  /*1230*/  HFMA2 R2, -RZ, RZ, 1.875, 0 ;  /* 0x3f800000ff027431 */ /* 0x000fd600000001ff */
[----:B------:R-:W-:Y:S05]  /*1240*/  @!P0 BRA `(.L_x_46) ;  /* 0x00000004000c8947 */ /* 0x000fea0003800000 */
[----:B------:R-:W-:-:S13]  /*1250*/  FSETP.NAN.AND P0, PT, |R0|, |R0|, PT ;  /* 0x400000000000720b */ /* 0x000fda0003f08200 */
[----:B------:R-:W-:Y:S05]  /*1260*/  @P0 BRA `(.L_x_47) ;  /* 0x0000000400000947 */ /* 0x000fea0003800000 */
[C---:B------:R-:W-:Y:S01]  /*1270*/  FMUL R3, |R0|.reuse, 16777216 ;  /* 0x4b80000000037820 */ /* 0x040fe20000400200 */
[C---:B------:R-:W-:Y:S02]  /*1280*/  FSETP.GEU.AND P0, PT, |R0|.reuse, 1.175494350822287508e-38, PT ;  /* 0x008000000000780b */ /* 0x040fe40003f0e200 */
[----:B------:R-:W-:Y:S02]  /*1290*/  MOV R15, 0x3a2c32e4 ;  /* 0x3a2c32e4000f7802 */ /* 0x000fe40000000f00 */
[----:B------:R-:W-:Y:S02]  /*12a0*/  FSEL R3, R3, |R0|, !P0 ;  /* 0x4000000003037208 */ /* 0x000fe40004000000 */
[----:B------:R-:W-:Y:S02]  /*12b0*/  FSEL R13, RZ, -24, P0 ;  /* 0xc1c00000ff0d7808 */ /* 0x000fe40000000000 */
[----:B------:R-:W-:Y:S02]  /*12c0*/  IADD3 R2, PT, PT, R3, -0x3f3504f3, RZ ;  /* 0xc0cafb0d03027810 */ /* 0x000fe40007ffe0ff */
[----:B------:R-:W-:-:S02]  /*12d0*/  FSETP.NEU.AND P3, PT, R0, RZ, PT ;  /* 0x000000ff0000720b */ /* 0x000fc40003f6d000 */
[----:B------:R-:W-:-:S04]  /*12e0*/  LOP3.LUT R2, R2, 0xff800000, RZ, 0xc0, !PT ;  /* 0xff80000002027812 */ /* 0x000fc800078ec0ff */
[-C--:B------:R-:W-:Y:S02]  /*12f0*/  IADD3 R3, PT, PT, R3, -R2.reuse, RZ ;  /* 0x8000000203037210 */ /* 0x080fe40007ffe0ff */
[----:B------:R-:W-:-:S03]  /*1300*/  I2FP.F32.S32 R2, R2 ;  /* 0x0000000200027245 */ /* 0x000fc60000201400 */
[C---:B------:R-:W-:Y:S01]  /*1310*/  FADD R10, R3.reuse, 1 ;  /* 0x3f800000030a7421 */ /* 0x040fe20000000000 */
[----:B------:R-:W-:Y:S01]  /*1320*/  FADD R8, R3, -1 ;  /* 0xbf80000003087421 */ /* 0x000fe20000000000 */
[----:B------:R-:W-:-:S03]  /*1330*/  FFMA R4, R2, 1.1920928955078125e-07, R13 ;  /* 0x3400000002047823 */ /* 0x000fc6000000000d */
[----:B------:R-:W-:Y:S01]  /*1340*/  FADD R3, R8, R8 ;  /* 0x0000000808037221 */ /* 0x000fe20000000000 */
[----:B------:R-:W0:Y:S03]  /*1350*/  MUFU.RCP R10, R10 ;  /* 0x0000000a000a7308 */ /* 0x000e260000001000 */
[----:B0-----:R-:W-:-:S04]  /*1360*/  FMUL R3, R10, R3 ;  /* 0x000000030a037220 */ /* 0x001fc80000400000 */
[----:B------:R-:W-:Y:S01]  /*1370*/  FADD R13, R8, -R3 ;  /* 0x80000003080d7221 */ /* 0x000fe20000000000 */
[C---:B------:R-:W-:Y:S01]  /*1380*/  FMUL R12, R3.reuse, R3 ;  /* 0x00000003030c7220 */ /* 0x040fe20000400000 */
[----:B------:R-:W-:Y:S02]  /*1390*/  FFMA R2, R3, 1.4426950216293334961, R4 ;  /* 0x3fb8aa3b03027823 */ /* 0x000fe40000000004 */
[----:B------:R-:W-:Y:S01]  /*13a0*/  FADD R13, R13, R13 ;  /* 0x0000000d0d0d7221 */ /* 0x000fe20000000000 */
[----:B------:R-:W-:Y:S01]  /*13b0*/  FFMA R15, R12, R15, 0.0032181653659790754318 ;  /* 0x3b52e7db0c0f7423 */ /* 0x000fe2000000000f */
[----:B------:R-:W-:Y:S02]  /*13c0*/  FADD R4, R4, -R2 ;  /* 0x8000000204047221 */ /* 0x000fe40000000000 */
[----:B------:R-:W-:Y:S01]  /*13d0*/  FFMA R13, R8, -R3, R13 ;  /* 0x80000003080d7223 */ /* 0x000fe2000000000d */
[----:B------:R-:W-:Y:S01]  /*13e0*/  FFMA R15, R12, R15, 0.018033718690276145935 ;  /* 0x3c93bb730c0f7423 */ /* 0x000fe2000000000f */
[----:B------:R-:W-:-:S02]  /*13f0*/  FFMA R4, R3, 1.4426950216293334961, R4 ;  /* 0x3fb8aa3b03047823 */ /* 0x000fc40000000004 */
[----:B------:R-:W-:Y:S01]  /*1400*/  FMUL R13, R10, R13 ;  /* 0x0000000d0a0d7220 */ /* 0x000fe20000400000 */
[----:B------:R-:W-:-:S03]  /*1410*/  FFMA R15, R12, R15, 0.12022458761930465698 ;  /* 0x3df6384f0c0f7423 */ /* 0x000fc6000000000f */
[----:B------:R-:W-:Y:S01]  /*1420*/  FFMA R4, R13, 1.4426950216293334961, R4 ;  /* 0x3fb8aa3b0d047823 */ /* 0x000fe20000000004 */
[----:B------:R-:W-:-:S03]  /*1430*/  FMUL R12, R12, R15 ;  /* 0x0000000f0c0c7220 */ /* 0x000fc60000400000 */
[----:B------:R-:W-:Y:S01]  /*1440*/  FFMA R8, R3, 1.9251366722983220825e-08, R4 ;  /* 0x32a55e3403087823 */ /* 0x000fe20000000004 */
[----:B------:R-:W-:-:S04]  /*1450*/  FMUL R4, R12, 3 ;  /* 0x404000000c047820 */ /* 0x000fc80000400000 */
[----:B------:R-:W-:-:S04]  /*1460*/  FFMA R13, R13, R4, R8 ;  /* 0x000000040d0d7223 */ /* 0x000fc80000000008 */
[----:B------:R-:W-:-:S04]  /*1470*/  FFMA R13, R3, R12, R13 ;  /* 0x0000000c030d7223 */ /* 0x000fc8000000000d */
[----:B------:R-:W-:-:S04]  /*1480*/  FADD R3, R2, R13 ;  /* 0x0000000d02037221 */ /* 0x000fc80000000000 */
[----:B------:R-:W-:Y:S01]  /*1490*/  FMUL R4, R3, 6 ;  /* 0x40c0000003047820 */ /* 0x000fe20000400000 */
[----:B------:R-:W-:-:S03]  /*14a0*/  FADD R2, -R2, R3 ;  /* 0x0000000302027221 */ /* 0x000fc60000000100 */
[----:B------:R-:W0:Y:S01]  /*14b0*/  FRND R15, R4 ;  /* 0x00000004000f7307 */ /* 0x000e220000201000 */
[----:B------:R-:W-:Y:S01]  /*14c0*/  FADD R2, R13, -R2 ;  /* 0x800000020d027221 */ /* 0x000fe20000000000 */
[----:B------:R-:W-:Y:S01]  /*14d0*/  FFMA R3, R3, 6, -R4 ;  /* 0x40c0000003037823 */ /* 0x000fe20000000804 */
[----:B------:R-:W-:Y:S01]  /*14e0*/  HFMA2 R13, -RZ, RZ, 0.64013671875, -15.109375 ;  /* 0x391fcb8eff0d7431 */ /* 0x000fe200000001ff */
[----:B------:R-:W-:Y:S02]  /*14f0*/  FSETP.GT.AND P1, PT, |R4|, 152, PT ;  /* 0x431800000400780b */ /* 0x000fe40003f24200 */
[----:B------:R-:W-:Y:S01]  /*1500*/  FFMA R3, R2, 6, R3 ;  /* 0x40c0000002037823 */ /* 0x000fe20000000003 */
[C---:B------:R-:W-:Y:S01]  /*1510*/  FSETP.GEU.AND P2, PT, R4.reuse, RZ, PT ;  /* 0x000000ff0400720b */ /* 0x040fe20003f4e000 */
[----:B------:R-:W1:Y:S01]  /*1520*/  F2I.NTZ R8, R4 ;  /* 0x0000000400087305 */ /* 0x000e620000203100 */
[----:B0-----:R-:W-:Y:S01]  /*1530*/  FADD R2, R4, -R15 ;  /* 0x8000000f04027221 */ /* 0x001fe20000000000 */
[----:B------:R-:W-:-:S03]  /*1540*/  FSETP.GT.AND P0, PT, R15, RZ, PT ;  /* 0x000000ff0f00720b */ /* 0x000fc60003f04000 */
[----:B------:R-:W-:-:S04]  /*1550*/  FADD R2, R2, R3 ;  /* 0x0000000302027221 */ /* 0x000fc80000000000 */
[----:B------:R-:W-:-:S04]  /*1560*/  FFMA R3, R2, R13, 0.0013391353422775864601 ;  /* 0x3aaf85ed02037423 */ /* 0x000fc8000000000d */
[----:B------:R-:W-:-:S04]  /*1570*/  FFMA R3, R2, R3, 0.0096188392490148544312 ;  /* 0x3c1d985602037423 */ /* 0x000fc80000000003 */
[----:B------:R-:W-:-:S04]  /*1580*/  FFMA R3, R2, R3, 0.055503588169813156128 ;  /* 0x3d6357bb02037423 */ /* 0x000fc80000000003 */
[----:B------:R-:W-:Y:S01]  /*1590*/  FFMA R13, R2, R3, 0.24022644758224487305 ;  /* 0x3e75fdec020d7423 */ /* 0x000fe20000000003 */
[----:B------:R-:W-:Y:S02]  /*15a0*/  SEL R3, RZ, 0x83000000, P0 ;  /* 0x83000000ff037807 */ /* 0x000fe40000000000 */
[----:B------:R-:W-:Y:S01]  /*15b0*/  FSETP.NEU.AND P0, PT, |R0|, +INF , PT ;  /* 0x7f8000000000780b */ /* 0x000fe20003f0d200 */
[----:B------:R-:W-:Y:S01]  /*15c0*/  FFMA R13, R2, R13, 0.69314718246459960938 ;  /* 0x3f317218020d7423 */ /* 0x000fe2000000000d */
[----:B-1----:R-:W-:Y:S02]  /*15d0*/  LEA R8, R8, -R3, 0x17 ;  /* 0x8000000308087211 */ /* 0x002fe400078eb8ff */
[----:B------:R-:W-:Y:S01]  /*15e0*/  IADD3 R3, PT, PT, R3, 0x7f000000, RZ ;  /* 0x7f00000003037810 */ /* 0x000fe20007ffe0ff */
[----:B------:R-:W-:Y:S01]  /*15f0*/  FFMA R4, R2, R13, 1 ;  /* 0x3f80000002047423 */ /* 0x000fe2000000000d */
[----:B------:R-:W-:-:S03]  /*1600*/  FSEL R2, RZ, +INF , !P2 ;  /* 0x7f800000ff027808 */ /* 0x000fc60005000000 */
[----:B------:R-:W-:-:S04]  /*1610*/  FMUL R3, R3, R4 ;  /* 0x0000000403037220 */ /* 0x000fc80000400000 */
[----:B------:R-:W-:Y:S01]  /*1620*/  @!P1 FMUL R2, R8, R3 ;  /* 0x0000000308029220 */ /* 0x000fe20000400000 */
[----:B------:R-:W-:Y:S06]  /*1630*/  @P0 BRA P3, `(.L_x_46) ;  /* 0x0000000000100947 */ /* 0x000fec0001800000 */
[----:B------:R-:W-:-:S05]  /*1640*/  FADD R0, R0, R0 ;  /* 0x0000000000007221 */ /* 0x000fca0000000000 */
[----:B------:R-:W-:Y:S01]  /*1650*/  LOP3.LUT R2, R0, 0x7fffffff, RZ, 0xc0, !PT ;  /* 0x7fffffff00027812 */ /* 0x000fe200078ec0ff */
[----:B------:R-:W-:Y:S06]  /*1660*/  BRA `(.L_x_46) ;  /* 0x0000000000047947 */ /* 0x000fec0003800000 */
.L_x_47:
[----:B------:R-:W-:-:S07]  /*1670*/  FADD R2, R0, 6 ;  /* 0x40c0000000027421 */ /* 0x000fce0000000000 */
.L_x_46:
[----:B------:R-:W-:Y:S05]  /*1680*/  BSYNC.RECONVERGENT B0 ;  /* 0x0000000000007941 */ /* 0x000fea0003800200 */
.L_x_45:
[----:B------:R-:W0:Y:S01]  /*1690*/  LDC R4, c[0x0][0x394] ;  /* 0x0000e500ff047b82 */ /* 0x000e220000000800 */
[----:B------:R-:W-:Y:S01]  /*16a0*/  FMUL R15, R6, R6 ;  /* 0x00000006060f7220 */ /* 0x000fe20000400000 */
[----:B------:R-:W-:Y:S03]  /*16b0*/  BSSY.RECONVERGENT B4, `(.L_x_48) ;  /* 0x0000012000047945 */ /* 0x000fe60003800200 */
[----:B------:R-:W1:Y:S08]  /*16c0*/  MUFU.RCP R3, R15 ;  /* 0x0000000f00037308 */ /* 0x000e700000001000 */
[----:B------:R-:W2:Y:S01]  /*16d0*/  FCHK P0, R6, R15 ;  /* 0x0000000f06007302 */ /* 0x000ea20000000000 */
[----:B-1----:R-:W-:Y:S01]  /*16e0*/  FFMA R0, -R15, R3, 1 ;  /* 0x3f8000000f007423 */ /* 0x002fe20000000103 */
[----:B0-----:R-:W-:-:S03]  /*16f0*/  FMUL R4, R4, 24 ;  /* 0x41c0000004047820 */ /* 0x001fc60000400000 */
[----:B------:R-:W-:Y:S01]  /*1700*/  FFMA R3, R3, R0, R3 ;  /* 0x0000000003037223 */ /* 0x000fe20000000003 */
[----:B------:R-:W-:-:S03]  /*1710*/  FMUL R13, R4, R2 ;  /* 0x00000002040d7220 */ /* 0x000fc60000400000 */
[----:B------:R-:W-:Y:S01]  /*1720*/  FFMA R0, R3, R6, RZ ;  /* 0x0000000603007223 */ /* 0x000fe200000000ff */
[----:B------:R-:W-:Y:S01]  /*1730*/  FFMA R4, R4, R2, R13 ;  /* 0x0000000204047223 */ /* 0x000fe2000000000d */
[----:B------:R-:W-:Y:S02]  /*1740*/  FADD R13, R2, -1 ;  /* 0xbf800000020d7421 */ /* 0x000fe40000000000 */
[----:B------:R-:W-:Y:S02]  /*1750*/  FFMA R2, -R15, R0, R6 ;  /* 0x000000000f027223 */ /* 0x000fe40000000106 */
[----:B------:R-:W-:Y:S02]  /*1760*/  FMUL R4, R4, R13 ;  /* 0x0000000d04047220 */ /* 0x000fe40000400000 */
[----:B------:R-:W-:Y:S01]  /*1770*/  FFMA R0, R3, R2, R0 ;  /* 0x0000000203007223 */ /* 0x000fe20000000000 */
[----:B--2---:R-:W-:Y:S06]  /*1780*/  @!P0 BRA `(.L_x_49) ;  /* 0x0000000000108947 */ /* 0x004fec0003800000 */
[----:B------:R-:W-:Y:S02]  /*1790*/  MOV R3, R15 ;  /* 0x0000000f00037202 */ /* 0x000fe40000000f00 */
[----:B------:R-:W-:Y:S02]  /*17a0*/  MOV R0, R6 ;  /* 0x0000000600007202 */ /* 0x000fe40000000f00 */
[----:B------:R-:W-:-:S07]  /*17b0*/  MOV R20, 0x17d0 ;  /* 0x000017d000147802 */ /* 0x000fce0000000f00 */
[----:B------:R-:W-:Y:S05]  /*17c0*/  CALL.REL.NOINC `($__internal_2_$__cuda_sm3x_div_rn_noftz_f32_slowpath) ;  /* 0x0000001000c47944 */ /* 0x000fea0003c00000 */
.L_x_49:
[----:B------:R-:W-:Y:S05]  /*17d0*/  BSYNC.RECONVERGENT B4 ;  /* 0x0000000000047941 */ /* 0x000fea0003800200 */
.L_x_48:
        /* <DEDUP_REMOVED lines=16> */
.L_x_51:
[----:B------:R-:W-:Y:S05]  /*18e0*/  BSYNC.RECONVERGENT B4 ;  /* 0x0000000000047941 */ /* 0x000fea0003800200 */
.L_x_50:
        /* <DEDUP_REMOVED lines=15> */
.L_x_53:
[----:B------:R-:W-:Y:S05]  /*19e0*/  BSYNC.RECONVERGENT B4 ;  /* 0x0000000000047941 */ /* 0x000fea0003800200 */
.L_x_52:
        /* <DEDUP_REMOVED lines=14> */
.L_x_55:
[----:B------:R-:W-:Y:S05]  /*1ad0*/  BSYNC.RECONVERGENT B4 ;  /* 0x0000000000047941 */ /* 0x000fea0003800200 */
.L_x_54:
[----:B------:R-:W0:Y:S01]  /*1ae0*/  LDC.64 R4, c[0x0][0x388] ;  /* 0x0000e200ff047b82 */ /* 0x000e220000000a00 */
[----:B------:R-:W-:Y:S01]  /*1af0*/  FADD R11, -R8, -RZ ;  /* 0x800000ff080b7221 */ /* 0x000fe20000000100 */
[----:B------:R-:W-:Y:S01]  /*1b00*/  FADD R13, -R7, -RZ ;  /* 0x800000ff070d7221 */ /* 0x000fe20000000100 */
[----:B------:R-:W-:Y:S01]  /*1b10*/  FADD R15, -R0, -RZ ;  /* 0x800000ff000f7221 */ /* 0x000fe20000000100 */
[----:B0-----:R-:W-:-:S04]  /*1b20*/  IMAD.WIDE R2, R18, 0xc, R4 ;  /* 0x0000000c12027825 */ /* 0x001fc800078e0204 */
[----:B------:R-:W-:Y:S01]  /*1b30*/  IMAD.WIDE.U32 R4, R9, 0xc, R4 ;  /* 0x0000000c09047825 */ /* 0x000fe200078e0004 */
[----:B------:R0:W-:Y:S04]  /*1b40*/  REDG.E.ADD.F32.FTZ.RN.STRONG.GPU desc[UR8][R2.64], R11 ;  /* 0x0000000b020079a6 */ /* 0x0001e8000c12f308 */
[----:B------:R0:W-:Y:S04]  /*1b50*/  REDG.E.ADD.F32.FTZ.RN.STRONG.GPU desc[UR8][R2.64+0x4], R13 ;  /* 0x0000040d020079a6 */ /* 0x0001e8000c12f308 */
[----:B------:R0:W-:Y:S04]  /*1b60*/  REDG.E.ADD.F32.FTZ.RN.STRONG.GPU desc[UR8][R2.64+0x8], R15 ;  /* 0x0000080f020079a6 */ /* 0x0001e8000c12f308 */
[----:B------:R0:W-:Y:S04]  /*1b70*/  REDG.E.ADD.F32.FTZ.RN.STRONG.GPU desc[UR8][R4.64], R8 ;  /* 0x00000008040079a6 */ /* 0x0001e8000c12f308 */
[----:B------:R0:W-:Y:S04]  /*1b80*/  REDG.E.ADD.F32.FTZ.RN.STRONG.GPU desc[UR8][R4.64+0x4], R7 ;  /* 0x00000407040079a6 */ /* 0x0001e8000c12f308 */
[----:B------:R0:W-:Y:S02]  /*1b90*/  REDG.E.ADD.F32.FTZ.RN.STRONG.GPU desc[UR8][R4.64+0x8], R0 ;  /* 0x00000800040079a6 */ /* 0x0001e4000c12f308 */
.L_x_39:
[----:B------:R-:W-:Y:S05]  /*1ba0*/  BSYNC.RECONVERGENT B3 ;  /* 0x0000000000037941 */ /* 0x000fea0003800200 */
.L_x_38:
[----:B------:R-:W-:-:S07]  /*1bb0*/  IADD3 R9, PT, PT, R9, 0x1, RZ ;  /* 0x0000000109097810 */ /* 0x000fce0007ffe0ff */
.L_x_37:
[----:B------:R-:W-:Y:S05]  /*1bc0*/  BSYNC.RECONVERGENT B2 ;  /* 0x0000000000027941 */ /* 0x000fea0003800200 */
.L_x_36:
[----:B0-----:R-:W0:Y:S02]  /*1bd0*/  LDC R8, c[0x0][0x390] ;  /* 0x0000e400ff087b82 */ /* 0x001e240000000800 */
[----:B0-----:R-:W-:-:S13]  /*1be0*/  ISETP.GE.AND P0, PT, R9, R8, PT ;  /* 0x000000080900720c */ /* 0x001fda0003f06270 */
[----:B------:R-:W-:Y:S05]  /*1bf0*/  @P0 EXIT ;  /* 0x000000000000094d */ /* 0x000fea0003800000 */
[----:B------:R-:W0:Y:S08]  /*1c00*/  LDC.64 R6, c[0x0][0x380] ;  /* 0x0000e000ff067b82 */ /* 0x000e300000000a00 */
[----:B------:R-:W1:Y:S08]  /*1c10*/  LDC.64 R14, c[0x0][0x388] ;  /* 0x0000e200ff0e7b82 */ /* 0x000e700000000a00 */
[----:B---3--:R-:W2:Y:S01]  /*1c20*/  LDC R10, c[0x0][0x394] ;  /* 0x0000e500ff0a7b82 */ /* 0x008ea20000000800 */
[----:B0-----:R-:W-:-:S04]  /*1c30*/  IMAD.WIDE.U32 R2, R9, 0x1c, R6 ;  /* 0x0000001c09027825 */ /* 0x001fc800078e0006 */
[----:B------:R-:W-:Y:S01]  /*1c40*/  IMAD.WIDE R6, R18, 0x1c, R6 ;  /* 0x0000001c12067825 */ /* 0x000fe200078e0206 */
[----:B------:R-:W-:-:S03]  /*1c50*/  IADD3 R28, P0, PT, R2, 0x8, RZ ;  /* 0x00000008021c7810 */ /* 0x000fc60007f1e0ff */
[C-C-:B-1----:R-:W-:Y:S01]  /*1c60*/  IMAD.WIDE.U32 R4, R9.reuse, 0xc, R14.reuse ;  /* 0x0000000c09047825 */ /* 0x142fe200078e000e */
[----:B------:R-:W-:Y:S02]  /*1c70*/  IADD3 R9, PT, PT, R9, -R8, RZ ;  /* 0x8000000809097210 */ /* 0x000fe40007ffe0ff */
[----:B------:R-:W-:Y:S01]  /*1c80*/  IADD3.X R29, PT, PT, RZ, R3, RZ, P0, !PT ;  /* 0x00000003ff1d7210 */ /* 0x000fe200007fe4ff */
[----:B------:R-:W-:Y:S01]  /*1c90*/  IMAD.WIDE R14, R18, 0xc, R14 ;  /* 0x0000000c120e7825 */ /* 0x000fe200078e020e */
[----:B------:R-:W-:-:S03]  /*1ca0*/  IADD3 R0, P1, PT, R4, 0x8, RZ ;  /* 0x0000000804007810 */ /* 0x000fc60007f3e0ff */
[----:B--2---:R-:W-:Y:S01]  /*1cb0*/  FMUL R4, R10, 24 ;  /* 0x41c000000a047820 */ /* 0x004fe20000400000 */
[----:B------:R-:W-:-:S09]  /*1cc0*/  IADD3.X R19, PT, PT, RZ, R5, RZ, P1, !PT ;  /* 0x00000005ff137210 */ /* 0x000fd20000ffe4ff */
.L_x_72:
[----:B0-----:R-:W2:Y:S04]  /*1cd0*/  LDG.E R5, desc[UR8][R6.64+0x4] ;  /* 0x0000040806057981 */ /* 0x001ea8000c1e1900 */
[----:B------:R-:W2:Y:S04]  /*1ce0*/  LDG.E R10, desc[UR8][R28.64+-0x4] ;  /* 0xfffffc081c0a7981 */ /* 0x000ea8000c1e1900 */
[----:B------:R-:W3:Y:S04]  /*1cf0*/  LDG.E R3, desc[UR8][R6.64] ;  /* 0x0000000806037981 */ /* 0x000ee8000c1e1900 */
[----:B------:R-:W3:Y:S04]  /*1d00*/  LDG.E R12, desc[UR8][R28.64+-0x8] ;  /* 0xfffff8081c0c7981 */ /* 0x000ee8000c1e1900 */
[----:B------:R-:W4:Y:S04]  /*1d10*/  LDG.E R11, desc[UR8][R6.64+0x8] ;  /* 0x00000808060b7981 */ /* 0x000f28000c1e1900 */
[----:B------:R-:W4:Y:S01]  /*1d20*/  LDG.E R8, desc[UR8][R28.64] ;  /* 0x000000081c087981 */ /* 0x000f22000c1e1900 */
[----:B------:R-:W-:Y:S05]  /*1d30*/  YIELD ;  /* 0x0000000000007946 */ /* 0x000fea0003800000 */
[----:B------:R-:W-:Y:S01]  /*1d40*/  BSSY.RECONVERGENT B0, `(.L_x_56) ;  /* 0x0000016000007945 */ /* 0x000fe20003800200 */
[----:B------:R-:W-:-:S02]  /*1d50*/  MOV R16, R0 ;  /* 0x0000000000107202 */ /* 0x000fc40000000f00 */
[----:B------:R-:W-:Y:S01]  /*1d60*/  MOV R17, R19 ;  /* 0x0000001300117202 */ /* 0x000fe20000000f00 */
        /* <DEDUP_REMOVED lines=15> */
.L_x_57:
[----:B------:R-:W-:Y:S01]  /*1e60*/  FMUL.FTZ R11, R18, R3 ;  /* 0x00000003120b7220 */ /* 0x000fe20000410000 */
[----:B------:R-:W-:-:S03]  /*1e70*/  FMUL.FTZ R2, R3, 0.5 ;  /* 0x3f00000003027820 */ /* 0x000fc60000410000 */
[----:B------:R-:W-:-:S04]  /*1e80*/  FFMA R0, -R11, R11, R18 ;  /* 0x0000000b0b007223 */ /* 0x000fc80000000112 */
[----:B------:R-:W-:-:S07]  /*1e90*/  FFMA R11, R0, R2, R11 ;  /* 0x00000002000b7223 */ /* 0x000fce000000000b */
.L_x_58:
[----:B------:R-:W-:Y:S05]  /*1ea0*/  BSYNC.RECONVERGENT B0 ;  /* 0x0000000000007941 */ /* 0x000fea0003800200 */
.L_x_56:
        /* <DEDUP_REMOVED lines=15> */
.L_x_60:
[----:B------:R-:W-:Y:S05]  /*1fa0*/  BSYNC.RECONVERGENT B2 ;  /* 0x0000000000027941 */ /* 0x000fea0003800200 */
.L_x_59:
        /* <DEDUP_REMOVED lines=10> */
[----:B------:R-:W-:Y:S02]  /*2050*/  FSETP.NEU.AND P3, PT, R0, RZ, PT ;  /* 0x000000ff0000720b */ /* 0x000fe40003f6d000 */
[----:B------:R-:W-:-:S04]  /*2060*/  IADD3 R2, PT, PT, R3, -0x3f3504f3, RZ ;  /* 0xc0cafb0d03027810 */ /* 0x000fc80007ffe0ff */
[----:B------:R-:W-:-:S04]  /*2070*/  LOP3.LUT R20, R2, 0xff800000, RZ, 0xc0, !PT ;  /* 0xff80000002147812 */ /* 0x000fc800078ec0ff */
[-C--:B------:R-:W-:Y:S02]  /*2080*/  IADD3 R3, PT, PT, R3, -R20.reuse, RZ ;  /* 0x8000001403037210 */ /* 0x080fe40007ffe0ff */
[----:B------:R-:W-:-:S03]  /*2090*/  I2FP.F32.S32 R20, R20 ;  /* 0x0000001400147245 */ /* 0x000fc60000201400 */
[C---:B------:R-:W-:Y:S01]  /*20a0*/  FADD R2, R3.reuse, 1 ;  /* 0x3f80000003027421 */ /* 0x040fe20000000000 */
[----:B------:R-:W-:Y:S01]  /*20b0*/  FADD R18, R3, -1 ;  /* 0xbf80000003127421 */ /* 0x000fe20000000000 */
[----:B------:R-:W-:-:S03]  /*20c0*/  FSEL R3, RZ, -24, P0 ;  /* 0xc1c00000ff037808 */ /* 0x000fc60000000000 */
[----:B------:R-:W-:Y:S01]  /*20d0*/  FADD R5, R18, R18 ;  /* 0x0000001212057221 */ /* 0x000fe20000000000 */
[----:B------:R-:W0:Y:S01]  /*20e0*/  MUFU.RCP R2, R2 ;  /* 0x0000000200027308 */ /* 0x000e220000001000 */
[----:B------:R-:W-:Y:S02]  /*20f0*/  FFMA R20, R20, 1.1920928955078125e-07, R3 ;  /* 0x3400000014147823 */ /* 0x000fe40000000003 */
[----:B0-----:R-:W-:-:S04]  /*2100*/  FMUL R5, R2, R5 ;  /* 0x0000000502057220 */ /* 0x001fc80000400000 */
[----:B------:R-:W-:Y:S01]  /*2110*/  FADD R19, R18, -R5 ;  /* 0x8000000512137221 */ /* 0x000fe20000000000 */
[CC--:B------:R-:W-:Y:S01]  /*2120*/  FMUL R13, R5.reuse, R5.reuse ;  /* 0x00000005050d7220 */ /* 0x0c0fe20000400000 */
[----:B------:R-:W-:Y:S02]  /*2130*/  FFMA R3, R5, 1.4426950216293334961, R20 ;  /* 0x3fb8aa3b05037823 */ /* 0x000fe40000000014 */
[----:B------:R-:W-:Y:S01]  /*2140*/  FADD R19, R19, R19 ;  /* 0x0000001313137221 */ /* 0x000fe20000000000 */
[C---:B------:R-:W-:Y:S01]  /*2150*/  FFMA R22, R13.reuse, R22, 0.0032181653659790754318 ;  /* 0x3b52e7db0d167423 */ /* 0x040fe20000000016 */
        /* <DEDUP_REMOVED lines=19> */
[C---:B------:R-:W-:Y:S02]  /*2290*/  FSETP.GT.AND P1, PT, |R2|.reuse, 152, PT ;  /* 0x431800000200780b */ /* 0x040fe40003f24200 */
[----:B------:R-:W-:Y:S01]  /*22a0*/  FSETP.GEU.AND P2, PT, R2, RZ, PT ;  /* 0x000000ff0200720b */ /* 0x000fe20003f4e000 */
[----:B------:R-:W-:Y:S02]  /*22b0*/  FFMA R22, R22, 6, R13 ;  /* 0x40c0000016167823 */ /* 0x000fe4000000000d */
[----:B------:R-:W1:Y:S01]  /*22c0*/  F2I.NTZ R18, R2 ;  /* 0x0000000200127305 */ /* 0x000e620000203100 */
[----:B0-----:R-:W-:Y:S01]  /*22d0*/  FADD R3, R2, -R5 ;  /* 0x8000000502037221 */ /* 0x001fe20000000000 */
[----:B------:R-:W-:-:S03]  /*22e0*/  FSETP.GT.AND P0, PT, R5, RZ, PT ;  /* 0x000000ff0500720b */ /* 0x000fc60003f04000 */
[----:B------:R-:W-:Y:S01]  /*22f0*/  FADD R3, R3, R22 ;  /* 0x0000001603037221 */ /* 0x000fe20000000000 */
[----:B------:R-:W-:Y:S02]  /*2300*/  SEL R5, RZ, 0x83000000, P0 ;  /* 0x83000000ff057807 */ /* 0x000fe40000000000 */
[----:B------:R-:W-:Y:S01]  /*2310*/  FSETP.NEU.AND P0, PT, |R0|, +INF , PT ;  /* 0x7f8000000000780b */ /* 0x000fe20003f0d200 */
[----:B------:R-:W-:Y:S01]  /*2320*/  FFMA R20, R3, R20, 0.0013391353422775864601 ;  /* 0x3aaf85ed03147423 */ /* 0x000fe20000000014 */
[----:B-1----:R-:W-:Y:S02]  /*2330*/  LEA R18, R18, -R5, 0x17 ;  /* 0x8000000512127211 */ /* 0x002fe400078eb8ff */
[----:B------:R-:W-:Y:S01]  /*2340*/  IADD3 R5, PT, PT, R5, 0x7f000000, RZ ;  /* 0x7f00000005057810 */ /* 0x000fe20007ffe0ff */
[----:B------:R-:W-:-:S04]  /*2350*/  FFMA R20, R3, R20, 0.0096188392490148544312 ;  /* 0x3c1d985603147423 */ /* 0x000fc80000000014 */
[----:B------:R-:W-:-:S04]  /*2360*/  FFMA R20, R3, R20, 0.055503588169813156128 ;  /* 0x3d6357bb03147423 */ /* 0x000fc80000000014 */
[----:B------:R-:W-:-:S04]  /*2370*/  FFMA R20, R3, R20, 0.24022644758224487305 ;  /* 0x3e75fdec03147423 */ /* 0x000fc80000000014 */
[----:B------:R-:W-:-:S04]  /*2380*/  FFMA R20, R3, R20, 0.69314718246459960938 ;  /* 0x3f31721803147423 */ /* 0x000fc80000000014 */
        /* <DEDUP_REMOVED lines=8> */
.L_x_63:
[----:B------:R-:W-:-:S07]  /*2410*/  FADD R3, R0, 6 ;  /* 0x40c0000000037421 */ /* 0x000fce0000000000 */
.L_x_62:
[----:B------:R-:W-:Y:S05]  /*2420*/  BSYNC.RECONVERGENT B0 ;  /* 0x0000000000007941 */ /* 0x000fea0003800200 */
.L_x_61:
[----:B------:R-:W-:Y:S01]  /*2430*/  FMUL R18, R11, R11 ;  /* 0x0000000b0b127220 */ /* 0x000fe20000400000 */
[----:B------:R-:W-:Y:S01]  /*2440*/  FADD R2, R3, -1 ;  /* 0xbf80000003027421 */ /* 0x000fe20000000000 */
[----:B------:R-:W-:Y:S02]  /*2450*/  BSSY.RECONVERGENT B2, `(.L_x_64) ;  /* 0x0000010000027945 */ /* 0x000fe40003800200 */
[----:B------:R-:W0:Y:S08]  /*2460*/  MUFU.RCP R0, R18 ;  /* 0x0000001200007308 */ /* 0x000e300000001000 */
[----:B------:R-:W1:Y:S01]  /*2470*/  FCHK P0, R11, R18 ;  /* 0x000000120b007302 */ /* 0x000e620000000000 */
[----:B0-----:R-:W-:-:S04]  /*2480*/  FFMA R5, -R18, R0, 1 ;  /* 0x3f80000012057423 */ /* 0x001fc80000000100 */
[----:B------:R-:W-:Y:S01]  /*2490*/  FFMA R0, R0, R5, R0 ;  /* 0x0000000500007223 */ /* 0x000fe20000000000 */
[----:B------:R-:W-:-:S03]  /*24a0*/  FMUL R5, R4, R3 ;  /* 0x0000000304057220 */ /* 0x000fc60000400000 */
[----:B------:R-:W-:Y:S01]  /*24b0*/  FFMA R13, R0, R11, RZ ;  /* 0x0000000b000d7223 */ /* 0x000fe200000000ff */
[----:B------:R-:W-:-:S03]  /*24c0*/  FFMA R5, R4, R3, R5 ;  /* 0x0000000304057223 */ /* 0x000fc60000000005 */
[----:B------:R-:W-:Y:S01]  /*24d0*/  FFMA R3, -R18, R13, R11 ;  /* 0x0000000d12037223 */ /* 0x000fe2000000010b */
[----:B------:R-:W-:-:S03]  /*24e0*/  FMUL R5, R5, R2 ;  /* 0x0000000205057220 */ /* 0x000fc60000400000 */
[----:B------:R-:W-:Y:S01]  /*24f0*/  FFMA R0, R0, R3, R13 ;  /* 0x0000000300007223 */ /* 0x000fe2000000000d */
[----:B-1----:R-:W-:Y:S06]  /*2500*/  @!P0 BRA `(.L_x_65) ;  /* 0x0000000000108947 */ /* 0x002fec0003800000 */
[----:B------:R-:W-:Y:S02]  /*2510*/  MOV R3, R18 ;  /* 0x0000001200037202 */ /* 0x000fe40000000f00 */
[----:B------:R-:W-:Y:S02]  /*2520*/  MOV R0, R11 ;  /* 0x0000000b00007202 */ /* 0x000fe40000000f00 */
[----:B------:R-:W-:-:S07]  /*2530*/  MOV R20, 0x2550 ;  /* 0x0000255000147802 */ /* 0x000fce0000000f00 */
[----:B------:R-:W-:Y:S05]  /*2540*/  CALL.REL.NOINC `($__internal_2_$__cuda_sm3x_div_rn_noftz_f32_slowpath) ;  /* 0x0000000400647944 */ /* 0x000fea0003c00000 */
.L_x_65:
[----:B------:R-:W-:Y:S05]  /*2550*/  BSYNC.RECONVERGENT B2 ;  /* 0x0000000000027941 */ /* 0x000fea0003800200 */
.L_x_64:
        /* <DEDUP_REMOVED lines=16> */
.L_x_67:
[----:B------:R-:W-:Y:S05]  /*2660*/  BSYNC.RECONVERGENT B2 ;  /* 0x0000000000027941 */ /* 0x000fea0003800200 */
.L_x_66:
        /* <DEDUP_REMOVED lines=15> */
.L_x_69:
[----:B------:R-:W-:Y:S05]  /*2760*/  BSYNC.RECONVERGENT B2 ;  /* 0x0000000000027941 */ /* 0x000fea0003800200 */
.L_x_68:
        /* <DEDUP_REMOVED lines=15> */
.L_x_71:
[----:B------:R-:W-:Y:S05]  /*2860*/  BSYNC.RECONVERGENT B2 ;  /* 0x0000000000027941 */ /* 0x000fea0003800200 */
.L_x_70:
        /* <DEDUP_REMOVED lines=16> */
[----:B------:R-:W-:Y:S05]  /*2970*/  EXIT ;  /* 0x000000000000794d */ /* 0x000fea0003800000 */
        .weak           $__internal_1_$__cuda_sm20_sqrt_rn_f32_slowpath
        .type           $__internal_1_$__cuda_sm20_sqrt_rn_f32_slowpath,@function
        .size           $__internal_1_$__cuda_sm20_sqrt_rn_f32_slowpath,($__internal_2_$__cuda_sm3x_div_rn_noftz_f32_slowpath - $__internal_1_$__cuda_sm20_sqrt_rn_f32_slowpath)
$__internal_1_$__cuda_sm20_sqrt_rn_f32_slowpath:
[----:B------:R-:W-:-:S13]  /*2980*/  LOP3.LUT P0, RZ, R2, 0x7fffffff, RZ, 0xc0, !PT ;  /* 0x7fffffff02ff7812 */ /* 0x000fda000780c0ff */
[----:B------:R-:W-:Y:S01]  /*2990*/  @!P0 MOV R23, R2 ;  /* 0x0000000200178202 */ /* 0x000fe20000000f00 */
[----:B------:R-:W-:Y:S06]  /*29a0*/  @!P0 BRA `(.L_x_73) ;  /* 0x0000000000408947 */ /* 0x000fec0003800000 */
[----:B------:R-:W-:-:S13]  /*29b0*/  FSETP.GEU.FTZ.AND P0, PT, R2, RZ, PT ;  /* 0x000000ff0200720b */ /* 0x000fda0003f1e000 */
[----:B------:R-:W-:Y:S01]  /*29c0*/  @!P0 MOV R23, 0x7fffffff ;  /* 0x7fffffff00178802 */ /* 0x000fe20000000f00 */
[----:B------:R-:W-:Y:S06]  /*29d0*/  @!P0 BRA `(.L_x_73) ;  /* 0x0000000000348947 */ /* 0x000fec0003800000 */
[----:B------:R-:W-:-:S13]  /*29e0*/  FSETP.GTU.FTZ.AND P0, PT, |R2|, +INF , PT ;  /* 0x7f8000000200780b */ /* 0x000fda0003f1c200 */
[----:B------:R-:W-:Y:S01]  /*29f0*/  @P0 FADD.FTZ R23, R2, 1 ;  /* 0x3f80000002170421 */ /* 0x000fe20000010000 */
[----:B------:R-:W-:Y:S06]  /*2a00*/  @P0 BRA `(.L_x_73) ;  /* 0x0000000000280947 */ /* 0x000fec0003800000 */
[----:B------:R-:W-:-:S13]  /*2a10*/  FSETP.NEU.FTZ.AND P0, PT, |R2|, +INF , PT ;  /* 0x7f8000000200780b */ /* 0x000fda0003f1d200 */
[----:B------:R-:W-:Y:S01]  /*2a20*/  @P0 FFMA R21, R2, 1.84467440737095516160e+19, RZ ;  /* 0x5f80000002150823 */ /* 0x000fe200000000ff */
[----:B------:R-:W-:-:S03]  /*2a30*/  @!P0 MOV R23, R2 ;  /* 0x0000000200178202 */ /* 0x000fc60000000f00 */
[----:B------:R-:W0:Y:S02]  /*2a40*/  @P0 MUFU.RSQ R24, R21 ;  /* 0x0000001500180308 */ /* 0x000e240000001400 */
[----:B0-----:R-:W-:Y:S01]  /*2a50*/  @P0 FMUL.FTZ R20, R21, R24 ;  /* 0x0000001815140220 */ /* 0x001fe20000410000 */
[----:B------:R-:W-:-:S03]  /*2a60*/  @P0 FMUL.FTZ R3, R24, 0.5 ;  /* 0x3f00000018030820 */ /* 0x000fc60000410000 */
[----:B------:R-:W-:-:S04]  /*2a70*/  @P0 FADD.FTZ R19, -R20, -RZ ;  /* 0x800000ff14130221 */ /* 0x000fc80000010100 */
[----:B------:R-:W-:-:S04]  /*2a80*/  @P0 FFMA R19, R20, R19, R21 ;  /* 0x0000001314130223 */ /* 0x000fc80000000015 */
[----:B------:R-:W-:-:S04]  /*2a90*/  @P0 FFMA R3, R19, R3, R20 ;  /* 0x0000000313030223 */ /* 0x000fc80000000014 */
[----:B------:R-:W-:-:S07]  /*2aa0*/  @P0 FMUL.FTZ R23, R3, 2.3283064365386962891e-10 ;  /* 0x2f80000003170820 */ /* 0x000fce0000410000 */
.L_x_73:
[----:B------:R-:W-:Y:S01]  /*2ab0*/  HFMA2 R3, -RZ, RZ, 0, 0 ;  /* 0x00000000ff037431 */ /* 0x000fe200000001ff */
[----:B------:R-:W-:-:S04]  /*2ac0*/  MOV R2, R0 ;  /* 0x0000000000027202 */ /* 0x000fc80000000f00 */
[----:B------:R-:W-:Y:S05]  /*2ad0*/  RET.REL.NODEC R2 `(_Z13computeForcesP10Particle3DP6float3iff) ;  /* 0xffffffd402487950 */ /* 0x000fea0003c3ffff */
        .weak           $__internal_2_$__cuda_sm3x_div_rn_noftz_f32_slowpath
        .type           $__internal_2_$__cuda_sm3x_div_rn_noftz_f32_slowpath,@function
        .size           $__internal_2_$__cuda_sm3x_div_rn_noftz_f32_slowpath,(.L_x_88 - $__internal_2_$__cuda_sm3x_div_rn_noftz_f32_slowpath)
$__internal_2_$__cuda_sm3x_div_rn_noftz_f32_slowpath:
[----:B------:R-:W-:Y:S01]  /*2ae0*/  SHF.R.U32.HI R2, RZ, 0x17, R3 ;  /* 0x00000017ff027819 */ /* 0x000fe20000011603 */
[----:B------:R-:W-:Y:S01]  /*2af0*/  BSSY.RECONVERGENT B0, `(.L_x_74) ;  /* 0x0000062000007945 */ /* 0x000fe20003800200 */
[----:B------:R-:W-:Y:S02]  /*2b00*/  SHF.R.U32.HI R23, RZ, 0x17, R0 ;  /* 0x00000017ff177819 */ /* 0x000fe40000011600 */
[----:B------:R-:W-:Y:S02]  /*2b10*/  LOP3.LUT R2, R2, 0xff, RZ, 0xc0, !PT ;  /* 0x000000ff02027812 */ /* 0x000fe400078ec0ff */
[----:B------:R-:W-:Y:S02]  /*2b20*/  LOP3.LUT R23, R23, 0xff, RZ, 0xc0, !PT ;  /* 0x000000ff17177812 */ /* 0x000fe400078ec0ff */
[----:B------:R-:W-:Y:S02]  /*2b30*/  IADD3 R24, PT, PT, R2, -0x1, RZ ;  /* 0xffffffff02187810 */ /* 0x000fe40007ffe0ff */
[----:B------:R-:W-:-:S02]  /*2b40*/  IADD3 R25, PT, PT, R23, -0x1, RZ ;  /* 0xffffffff17197810 */ /* 0x000fc40007ffe0ff */
[----:B------:R-:W-:-:S04]  /*2b50*/  ISETP.GT.U32.AND P0, PT, R24, 0xfd, PT ;  /* 0x000000fd1800780c */ /* 0x000fc80003f04070 */
[----:B------:R-:W-:-:S13]  /*2b60*/  ISETP.GT.U32.OR P0, PT, R25, 0xfd, P0 ;  /* 0x000000fd1900780c */ /* 0x000fda0000704470 */
[----:B------:R-:W-:Y:S01]  /*2b70*/  @!P0 MOV R19, RZ ;  /* 0x000000ff00138202 */ /* 0x000fe20000000f00 */
        /* <DEDUP_REMOVED lines=20> */
[----:B------:R-:W-:Y:S01]  /*2cc0*/  @!P0 FFMA R0, R0, 1.84467440737095516160e+19, RZ ;  /* 0x5f80000000008823 */ /* 0x000fe200000000ff */
[----:B------:R-:W-:Y:S01]  /*2cd0*/  @!P0 MOV R19, 0xffffffc0 ;  /* 0xffffffc000138802 */ /* 0x000fe20000000f00 */
[----:B------:R-:W-:-:S03]  /*2ce0*/  @!P1 FFMA R3, R3, 1.84467440737095516160e+19, RZ ;  /* 0x5f80000003039823 */ /* 0x000fc600000000ff */
[----:B------:R-:W-:-:S07]  /*2cf0*/  @!P1 IADD3 R19, PT, PT, R19, 0x40, RZ ;  /* 0x0000004013139810 */ /* 0x000fce0007ffe0ff */
.L_x_75:
[----:B------:R-:W-:Y:S01]  /*2d00*/  LEA R24, R2, 0xc0800000, 0x17 ;  /* 0xc080000002187811 */ /* 0x000fe200078eb8ff */
[----:B------:R-:W-:Y:S01]  /*2d10*/  BSSY.RECONVERGENT B1, `(.L_x_80) ;  /* 0x0000036000017945 */ /* 0x000fe20003800200 */
[----:B------:R-:W-:Y:S02]  /*2d20*/  IADD3 R23, PT, PT, R23, -0x7f, RZ ;  /* 0xffffff8117177810 */ /* 0x000fe40007ffe0ff */
[----:B------:R-:W-:-:S03]  /*2d30*/  IADD3 R3, PT, PT, -R24, R3, RZ ;  /* 0x0000000318037210 */ /* 0x000fc60007ffe1ff */
[----:B------:R-:W-:Y:S01]  /*2d40*/  IMAD R0, R23, -0x800000, R0 ;  /* 0xff80000017007824 */ /* 0x000fe200078e0200 */
[----:B------:R0:W1:Y:S02]  /*2d50*/  MUFU.RCP R24, R3 ;  /* 0x0000000300187308 */ /* 0x0000640000001000 */
[----:B0-----:R-:W-:-:S04]  /*2d60*/  FADD.FTZ R3, -R3, -RZ ;  /* 0x800000ff03037221 */ /* 0x001fc80000010100 */
[----:B-1----:R-:W-:-:S04]  /*2d70*/  FFMA R25, R24, R3, 1 ;  /* 0x3f80000018197423 */ /* 0x002fc80000000003 */
[----:B------:R-:W-:-:S04]  /*2d80*/  FFMA R25, R24, R25, R24 ;  /* 0x0000001918197223 */ /* 0x000fc80000000018 */
[----:B------:R-:W-:-:S04]  /*2d90*/  FFMA R24, R0, R25, RZ ;  /* 0x0000001900187223 */ /* 0x000fc800000000ff */
[----:B------:R-:W-:-:S04]  /*2da0*/  FFMA R26, R3, R24, R0 ;  /* 0x00000018031a7223 */ /* 0x000fc80000000000 */
[----:B------:R-:W-:Y:S01]  /*2db0*/  FFMA R26, R25, R26, R24 ;  /* 0x0000001a191a7223 */ /* 0x000fe20000000018 */
[----:B------:R-:W-:-:S03]  /*2dc0*/  IADD3 R24, PT, PT, R23, 0x7f, -R2 ;  /* 0x0000007f17187810 */ /* 0x000fc60007ffe802 */
[----:B------:R-:W-:Y:S01]  /*2dd0*/  FFMA R3, R3, R26, R0 ;  /* 0x0000001a03037223 */ /* 0x000fe20000000000 */
[----:B------:R-:W-:-:S03]  /*2de0*/  IADD3 R19, PT, PT, R24, R19, RZ ;  /* 0x0000001318137210 */ /* 0x000fc60007ffe0ff */
[----:B------:R-:W-:-:S05]  /*2df0*/  FFMA R0, R25, R3, R26 ;  /* 0x0000000319007223 */ /* 0x000fca000000001a */
[----:B------:R-:W-:-:S04]  /*2e00*/  SHF.R.U32.HI R2, RZ, 0x17, R0 ;  /* 0x00000017ff027819 */ /* 0x000fc80000011600 */
[----:B------:R-:W-:-:S04]  /*2e10*/  LOP3.LUT R2, R2, 0xff, RZ, 0xc0, !PT ;  /* 0x000000ff02027812 */ /* 0x000fc800078ec0ff */
[----:B------:R-:W-:-:S04]  /*2e20*/  IADD3 R2, PT, PT, R2, R19, RZ ;  /* 0x0000001302027210 */ /* 0x000fc80007ffe0ff */
[----:B------:R-:W-:-:S04]  /*2e30*/  IADD3 R23, PT, PT, R2, -0x1, RZ ;  /* 0xffffffff02177810 */ /* 0x000fc80007ffe0ff */
        /* <DEDUP_REMOVED lines=10> */
[CCC-:B------:R-:W-:Y:S01]  /*2ee0*/  FFMA.RP R23, R25.reuse, R3.reuse, R26.reuse ;  /* 0x0000000319177223 */ /* 0x1c0fe2000000801a */
[----:B------:R-:W-:Y:S01]  /*2ef0*/  FFMA.RM R26, R25, R3, R26 ;  /* 0x00000003191a7223 */ /* 0x000fe2000000401a */
[C---:B------:R-:W-:Y:S02]  /*2f00*/  IADD3 R3, PT, PT, R2.reuse, 0x20, RZ ;  /* 0x0000002002037810 */ /* 0x040fe40007ffe0ff */
[----:B------:R-:W-:Y:S02]  /*2f10*/  LOP3.LUT R19, R19, 0x7fffff, RZ, 0xc0, !PT ;  /* 0x007fffff13137812 */ /* 0x000fe400078ec0ff */
[C---:B------:R-:W-:Y:S02]  /*2f20*/  ISETP.NE.AND P2, PT, R2.reuse, RZ, PT ;  /* 0x000000ff0200720c */ /* 0x040fe40003f45270 */
[----:B------:R-:W-:Y:S02]  /*2f30*/  LOP3.LUT R24, R19, 0x800000, RZ, 0xfc, !PT ;  /* 0x0080000013187812 */ /* 0x000fe400078efcff */
[----:B------:R-:W-:-:S02]  /*2f40*/  ISETP.NE.AND P1, PT, R2, RZ, PT ;  /* 0x000000ff0200720c */ /* 0x000fc40003f25270 */
[----:B------:R-:W-:Y:S02]  /*2f50*/  IADD3 R2, PT, PT, -R2, RZ, RZ ;  /* 0x000000ff02027210 */ /* 0x000fe40007ffe1ff */
[----:B------:R-:W-:Y:S02]  /*2f60*/  SHF.L.U32 R3, R24, R3, RZ ;  /* 0x0000000318037219 */ /* 0x000fe400000006ff */
[----:B------:R-:W-:Y:S02]  /*2f70*/  FSETP.NEU.FTZ.AND P0, PT, R23, R26, PT ;  /* 0x0000001a1700720b */ /* 0x000fe40003f1d000 */
[----:B------:R-:W-:Y:S02]  /*2f80*/  SEL R19, R2, RZ, P2 ;  /* 0x000000ff02137207 */ /* 0x000fe40001000000 */
[----:B------:R-:W-:Y:S02]  /*2f90*/  ISETP.NE.AND P1, PT, R3, RZ, P1 ;  /* 0x000000ff0300720c */ /* 0x000fe40000f25270 */
[----:B------:R-:W-:-:S02]  /*2fa0*/  SHF.R.U32.HI R19, RZ, R19, R24 ;  /* 0x00000013ff137219 */ /* 0x000fc40000011618 */
[----:B------:R-:W-:Y:S02]  /*2fb0*/  PLOP3.LUT P0, PT, P0, P1, PT, 0xf8, 0x8f ;  /* 0x00000000008f781c */ /* 0x000fe40000703f70 */
[----:B------:R-:W-:Y:S02]  /*2fc0*/  SHF.R.U32.HI R3, RZ, 0x1, R19 ;  /* 0x00000001ff037819 */ /* 0x000fe40000011613 */
[----:B------:R-:W-:-:S04]  /*2fd0*/  SEL R2, RZ, 0x1, !P0 ;  /* 0x00000001ff027807 */ /* 0x000fc80004000000 */
[----:B------:R-:W-:-:S04]  /*2fe0*/  LOP3.LUT R2, R2, 0x1, R3, 0xf8, !PT ;  /* 0x0000000102027812 */ /* 0x000fc800078ef803 */
[----:B------:R-:W-:-:S04]  /*2ff0*/  LOP3.LUT R2, R2, R19, RZ, 0xc0, !PT ;  /* 0x0000001302027212 */ /* 0x000fc800078ec0ff */
[----:B------:R-:W-:-:S04]  /*3000*/  IADD3 R3, PT, PT, R3, R2, RZ ;  /* 0x0000000203037210 */ /* 0x000fc80007ffe0ff */
[----:B------:R-:W-:Y:S01]  /*3010*/  LOP3.LUT R0, R3, R0, RZ, 0xfc, !PT ;  /* 0x0000000003007212 */ /* 0x000fe200078efcff */
[----:B------:R-:W-:Y:S06]  /*3020*/  BRA `(.L_x_83) ;  /* 0x0000000000107947 */ /* 0x000fec0003800000 */
.L_x_82:
[----:B------:R-:W-:-:S04]  /*3030*/  LOP3.LUT R0, R0, 0x80000000, RZ, 0xc0, !PT ;  /* 0x8000000000007812 */ /* 0x000fc800078ec0ff */
[----:B------:R-:W-:Y:S01]  /*3040*/  LOP3.LUT R0, R0, 0x7f800000, RZ, 0xfc, !PT ;  /* 0x7f80000000007812 */ /* 0x000fe200078efcff */
[----:B------:R-:W-:Y:S06]  /*3050*/  BRA `(.L_x_83) ;  /* 0x0000000000047947 */ /* 0x000fec0003800000 */
.L_x_81:
[----:B------:R-:W-:-:S07]  /*3060*/  LEA R0, R19, R0, 0x17 ;  /* 0x0000000013007211 */ /* 0x000fce00078eb8ff */
.L_x_83:
[----:B------:R-:W-:Y:S05]  /*3070*/  BSYNC.RECONVERGENT B1 ;  /* 0x0000000000017941 */ /* 0x000fea0003800200 */
.L_x_80:
[----:B------:R-:W-:Y:S05]  /*3080*/  BRA `(.L_x_84) ;  /* 0x0000000000207947 */ /* 0x000fea0003800000 */
.L_x_79:
[----:B------:R-:W-:-:S04]  /*3090*/  LOP3.LUT R0, R3, 0x80000000, R0, 0x48, !PT ;  /* 0x8000000003007812 */ /* 0x000fc800078e4800 */
[----:B------:R-:W-:Y:S01]  /*30a0*/  LOP3.LUT R0, R0, 0x7f800000, RZ, 0xfc, !PT ;  /* 0x7f80000000007812 */ /* 0x000fe200078efcff */
[----:B------:R-:W-:Y:S06]  /*30b0*/  BRA `(.L_x_84) ;  /* 0x0000000000147947 */ /* 0x000fec0003800000 */
.L_x_78:
[----:B------:R-:W-:Y:S01]  /*30c0*/  LOP3.LUT R0, R3, 0x80000000, R0, 0x48, !PT ;  /* 0x8000000003007812 */ /* 0x000fe200078e4800 */
[----:B------:R-:W-:Y:S06]  /*30d0*/  BRA `(.L_x_84) ;  /* 0x00000000000c7947 */ /* 0x000fec0003800000 */
.L_x_77:
[----:B------:R-:W0:Y:S01]  /*30e0*/  MUFU.RSQ R0, -QNAN ;  /* 0xffc0000000007908 */ /* 0x000e220000001400 */
[----:B------:R-:W-:Y:S05]  /*30f0*/  BRA `(.L_x_84) ;  /* 0x0000000000047947 */ /* 0x000fea0003800000 */
.L_x_76:
[----:B------:R-:W-:-:S07]  /*3100*/  FADD.FTZ R0, R0, R3 ;  /* 0x0000000300007221 */ /* 0x000fce0000010000 */
.L_x_84:
[----:B------:R-:W-:Y:S05]  /*3110*/  BSYNC.RECONVERGENT B0 ;  /* 0x0000000000007941 */ /* 0x000fea0003800200 */
.L_x_74:
[----:B------:R-:W-:Y:S01]  /*3120*/  HFMA2 R3, -RZ, RZ, 0, 0 ;  /* 0x00000000ff037431 */ /* 0x000fe200000001ff */
[----:B------:R-:W-:-:S04]  /*3130*/  MOV R2, R20 ;  /* 0x0000001400027202 */ /* 0x000fc80000000f00 */
[----:B0-----:R-:W-:Y:S05]  /*3140*/  RET.REL.NODEC R2 `(_Z13computeForcesP10Particle3DP6float3iff) ;  /* 0xffffffcc02ac7950 */ /* 0x001fea0003c3ffff */
.L_x_85:
        /* <DEDUP_REMOVED lines=11> */
.L_x_88:


//--------------------- .nv.shared.reserved.0     --------------------------
	.section	.nv.shared.reserved.0,"aw",@nobits
	.weak		__nv_reservedSMEM_offset_0_alias
	.size		__nv_reservedSMEM_offset_0_alias, 0, 64
	.other		__nv_reservedSMEM_offset_0_alias,@"STO_CUDA_RESERVED_SHARED STV_DEFAULT"
__nv_reservedSMEM_offset_0_alias:
	.zero		0
	.zero		64


//--------------------- .nv.constant0._Z18integrateParticlesP10Particle3DP6float3if --------------------------
	.section	.nv.constant0._Z18integrateParticlesP10Particle3DP6float3if,"a",@progbits
	.sectionflags	@""
	.align	4
.nv.constant0._Z18integrateParticlesP10Particle3DP6float3if:
	.zero		920


//--------------------- .nv.constant0._Z13computeForcesP10Particle3DP6float3iff --------------------------
	.section	.nv.constant0._Z13computeForcesP10Particle3DP6float3iff,"a",@progbits
	.sectionflags	@""
	.align	4
.nv.constant0._Z13computeForcesP10Particle3DP6float3iff:
	.zero		924


//--------------------- SYMBOLS --------------------------

	.type		.nv.reservedSmem.offset0,@object
	.size		.nv.reservedSmem.offset0,0x4
